//
// Generated by NVIDIA NVVM Compiler
//
// Compiler Build ID: CL-36424714
// Cuda compilation tools, release 13.0, V13.0.88
// Based on NVVM 20.0.0
//

.version 9.0
.target sm_100
.address_size 64

	// .globl	_Z10fill_constPfif
.global .align 4 .b8 precalc_xorwow_matrix[102400];
.global .align 4 .b8 precalc_xorwow_offset_matrix[102400];
.global .align 4 .b8 mrg32k3aM1[2304];
.global .align 4 .b8 mrg32k3aM2[2304];
.global .align 4 .b8 mrg32k3aM1SubSeq[2016];
.global .align 4 .b8 mrg32k3aM2SubSeq[2016];
.global .align 4 .b8 mrg32k3aM1Seq[2304];
.global .align 4 .b8 mrg32k3aM2Seq[2304];
.const .align 8 .b8 __cr_lgamma_table[72];

.visible .entry _Z10fill_constPfif(
	.param .u64 .ptr .align 1 _Z10fill_constPfif_param_0,
	.param .u32 _Z10fill_constPfif_param_1,
	.param .f32 _Z10fill_constPfif_param_2
)
{
	.reg .pred 	%p<2>;
	.reg .b32 	%r<6>;
	.reg .b32 	%f<2>;
	.reg .b64 	%rd<5>;

	ld.param.u64 	%rd1, [_Z10fill_constPfif_param_0];
	ld.param.u32 	%r2, [_Z10fill_constPfif_param_1];
	ld.param.f32 	%f1, [_Z10fill_constPfif_param_2];
	mov.u32 	%r3, %ctaid.x;
	shl.b32 	%r4, %r3, 8;
	mov.u32 	%r5, %tid.x;
	add.s32 	%r1, %r4, %r5;
	setp.ge.s32 	%p1, %r1, %r2;
	@%p1 bra 	$L__BB0_2;
	cvta.to.global.u64 	%rd2, %rd1;
	mul.wide.s32 	%rd3, %r1, 4;
	add.s64 	%rd4, %rd2, %rd3;
	st.global.f32 	[%rd4], %f1;
$L__BB0_2:
	ret;

}
	// .globl	_Z13lrelu_inplacePfi
.visible .entry _Z13lrelu_inplacePfi(
	.param .u64 .ptr .align 1 _Z13lrelu_inplacePfi_param_0,
	.param .u32 _Z13lrelu_inplacePfi_param_1
)
{
	.reg .pred 	%p<3>;
	.reg .b32 	%r<6>;
	.reg .b32 	%f<4>;
	.reg .b64 	%rd<5>;

	ld.param.u64 	%rd1, [_Z13lrelu_inplacePfi_param_0];
	ld.param.u32 	%r2, [_Z13lrelu_inplacePfi_param_1];
	mov.u32 	%r3, %ctaid.x;
	shl.b32 	%r4, %r3, 8;
	mov.u32 	%r5, %tid.x;
	add.s32 	%r1, %r4, %r5;
	setp.ge.s32 	%p1, %r1, %r2;
	@%p1 bra 	$L__BB1_2;
	cvta.to.global.u64 	%rd2, %rd1;
	mul.wide.s32 	%rd3, %r1, 4;
	add.s64 	%rd4, %rd2, %rd3;
	ld.global.f32 	%f1, [%rd4];
	setp.gt.f32 	%p2, %f1, 0f00000000;
	mul.f32 	%f2, %f1, 0f3E4CCCCD;
	selp.f32 	%f3, %f1, %f2, %p2;
	st.global.f32 	[%rd4], %f3;
$L__BB1_2:
	ret;

}
	// .globl	_Z8bias_actPfPKfiii
.visible .entry _Z8bias_actPfPKfiii(
	.param .u64 .ptr .align 1 _Z8bias_actPfPKfiii_param_0,
	.param .u64 .ptr .align 1 _Z8bias_actPfPKfiii_param_1,
	.param .u32 _Z8bias_actPfPKfiii_param_2,
	.param .u32 _Z8bias_actPfPKfiii_param_3,
	.param .u32 _Z8bias_actPfPKfiii_param_4
)
{
	.reg .pred 	%p<6>;
	.reg .b32 	%r<10>;
	.reg .b32 	%f<19>;
	.reg .b64 	%rd<9>;

	ld.param.u64 	%rd1, [_Z8bias_actPfPKfiii_param_0];
	ld.param.u64 	%rd2, [_Z8bias_actPfPKfiii_param_1];
	ld.param.u32 	%r4, [_Z8bias_actPfPKfiii_param_2];
	ld.param.u32 	%r5, [_Z8bias_actPfPKfiii_param_3];
	ld.param.u32 	%r6, [_Z8bias_actPfPKfiii_param_4];
	mov.u32 	%r1, %ctaid.x;
	mov.u32 	%r7, %tid.x;
	setp.ge.s32 	%p1, %r1, %r4;
	mul.lo.s32 	%r8, %r6, %r5;
	setp.ge.s32 	%p2, %r7, %r8;
	or.pred  	%p3, %p1, %p2;
	@%p3 bra 	$L__BB2_2;
	cvta.to.global.u64 	%rd3, %rd1;
	cvta.to.global.u64 	%rd4, %rd2;
	mad.lo.s32 	%r9, %r8, %r1, %r7;
	mul.wide.s32 	%rd5, %r9, 4;
	add.s64 	%rd6, %rd3, %rd5;
	ld.global.f32 	%f1, [%rd6];
	mul.wide.u32 	%rd7, %r1, 4;
	add.s64 	%rd8, %rd4, %rd7;
	ld.global.f32 	%f2, [%rd8];
	add.f32 	%f3, %f1, %f2;
	abs.f32 	%f4, %f3;
	mul.f32 	%f5, %f4, 0f4038AA3B;
	ex2.approx.ftz.f32 	%f6, %f5;
	add.f32 	%f7, %f6, 0f3F800000;
	rcp.approx.ftz.f32 	%f8, %f7;
	fma.rn.f32 	%f9, %f8, 0fC0000000, 0f3F800000;
	setp.ge.f32 	%p4, %f4, 0f41102CB4;
	selp.f32 	%f10, 0f3F800000, %f9, %p4;
	copysign.f32 	%f11, %f3, %f10;
	mul.f32 	%f12, %f3, %f3;
	fma.rn.f32 	%f13, %f12, 0f3C80F082, 0fBD563CAE;
	fma.rn.f32 	%f14, %f13, %f12, 0f3E085941;
	fma.rn.f32 	%f15, %f14, %f12, 0fBEAAA9ED;
	fma.rn.f32 	%f16, %f15, %f12, 0f00000000;
	fma.rn.f32 	%f17, %f16, %f3, %f3;
	setp.ge.f32 	%p5, %f4, 0f3F19999A;
	selp.f32 	%f18, %f11, %f17, %p5;
	st.global.f32 	[%rd6], %f18;
$L__BB2_2:
	ret;

}
	// .globl	_Z11mod_conv3x3PKfS0_S0_Pfiiiii
.visible .entry _Z11mod_conv3x3PKfS0_S0_Pfiiiii(
	.param .u64 .ptr .align 1 _Z11mod_conv3x3PKfS0_S0_Pfiiiii_param_0,
	.param .u64 .ptr .align 1 _Z11mod_conv3x3PKfS0_S0_Pfiiiii_param_1,
	.param .u64 .ptr .align 1 _Z11mod_conv3x3PKfS0_S0_Pfiiiii_param_2,
	.param .u64 .ptr .align 1 _Z11mod_conv3x3PKfS0_S0_Pfiiiii_param_3,
	.param .u32 _Z11mod_conv3x3PKfS0_S0_Pfiiiii_param_4,
	.param .u32 _Z11mod_conv3x3PKfS0_S0_Pfiiiii_param_5,
	.param .u32 _Z11mod_conv3x3PKfS0_S0_Pfiiiii_param_6,
	.param .u32 _Z11mod_conv3x3PKfS0_S0_Pfiiiii_param_7,
	.param .u32 _Z11mod_conv3x3PKfS0_S0_Pfiiiii_param_8
)
{
	.reg .pred 	%p<40>;
	.reg .b32 	%r<58>;
	.reg .b32 	%f<62>;
	.reg .b64 	%rd<48>;

	ld.param.u64 	%rd11, [_Z11mod_conv3x3PKfS0_S0_Pfiiiii_param_0];
	ld.param.u64 	%rd12, [_Z11mod_conv3x3PKfS0_S0_Pfiiiii_param_1];
	ld.param.u64 	%rd9, [_Z11mod_conv3x3PKfS0_S0_Pfiiiii_param_2];
	ld.param.u32 	%r31, [_Z11mod_conv3x3PKfS0_S0_Pfiiiii_param_5];
	ld.param.u32 	%r33, [_Z11mod_conv3x3PKfS0_S0_Pfiiiii_param_7];
	ld.param.u32 	%r34, [_Z11mod_conv3x3PKfS0_S0_Pfiiiii_param_8];
	cvta.to.global.u64 	%rd1, %rd12;
	cvta.to.global.u64 	%rd2, %rd11;
	mov.u32 	%r1, %ctaid.x;
	mov.u32 	%r2, %ctaid.y;
	mov.u32 	%r3, %tid.x;
	mul.lo.s32 	%r4, %r34, %r33;
	setp.ge.s32 	%p6, %r3, %r4;
	@%p6 bra 	$L__BB3_23;
	div.s32 	%r5, %r3, %r34;
	mul.lo.s32 	%r35, %r5, %r34;
	sub.s32 	%r6, %r3, %r35;
	setp.lt.s32 	%p7, %r31, 1;
	mov.f32 	%f52, 0f00000000;
	@%p7 bra 	$L__BB3_22;
	mul.lo.s32 	%r36, %r31, %r1;
	setp.lt.s32 	%p8, %r5, 1;
	setp.gt.s32 	%p9, %r5, %r33;
	or.pred  	%p10, %p8, %p9;
	setp.eq.s32 	%p11, %r6, 0;
	setp.lt.s32 	%p12, %r34, 0;
	or.pred  	%p13, %p11, %p12;
	or.pred  	%p1, %p10, %p13;
	add.s32 	%r37, %r6, 1;
	setp.ge.s32 	%p14, %r37, %r34;
	setp.lt.s32 	%p15, %r5, 0;
	setp.ge.s32 	%p16, %r5, %r33;
	or.pred  	%p17, %p15, %p16;
	or.pred  	%p2, %p17, %p13;
	add.s32 	%r38, %r5, 1;
	setp.lt.s32 	%p18, %r5, -1;
	setp.ge.s32 	%p19, %r38, %r33;
	or.pred  	%p20, %p18, %p19;
	or.pred  	%p3, %p20, %p13;
	or.pred  	%p4, %p20, %p12;
	or.pred  	%p5, %p20, %p14;
	neg.s32 	%r57, %r31;
	mul.lo.s32 	%r39, %r2, %r31;
	mul.lo.s32 	%r56, %r39, 9;
	mul.wide.u32 	%rd13, %r36, 4;
	cvta.to.global.u64 	%rd14, %rd9;
	add.s64 	%rd47, %rd14, %rd13;
	mul.lo.s32 	%r40, %r1, %r33;
	mad.lo.s32 	%r41, %r40, %r31, %r5;
	mul.lo.s32 	%r55, %r34, %r41;
	add.s32 	%r54, %r6, %r55;
	add.s32 	%r53, %r55, %r34;
	add.s32 	%r52, %r6, %r53;
	add.s32 	%r42, %r41, -1;
	mul.lo.s32 	%r51, %r34, %r42;
	add.s32 	%r50, %r6, %r51;
	mov.f32 	%f52, 0f00000000;
	cvt.u64.u32 	%rd5, %r6;
$L__BB3_3:
	ld.global.f32 	%f2, [%rd47];
	@%p1 bra 	$L__BB3_5;
	cvt.s64.s32 	%rd15, %r51;
	add.s64 	%rd16, %rd5, %rd15;
	shl.b64 	%rd17, %rd16, 2;
	add.s64 	%rd18, %rd2, %rd17;
	ld.global.f32 	%f24, [%rd18+-4];
	mul.wide.u32 	%rd19, %r56, 4;
	add.s64 	%rd20, %rd1, %rd19;
	ld.global.f32 	%f25, [%rd20];
	mul.f32 	%f26, %f2, %f25;
	fma.rn.f32 	%f52, %f24, %f26, %f52;
$L__BB3_5:
	mul.wide.s32 	%rd21, %r56, 4;
	add.s64 	%rd6, %rd1, %rd21;
	setp.lt.s32 	%p21, %r5, 1;
	setp.gt.s32 	%p22, %r5, %r33;
	setp.lt.s32 	%p23, %r34, 0;
	or.pred  	%p24, %p21, %p23;
	or.pred  	%p25, %p24, %p22;
	@%p25 bra 	$L__BB3_7;
	mul.wide.s32 	%rd22, %r50, 4;
	add.s64 	%rd23, %rd2, %rd22;
	ld.global.f32 	%f27, [%rd23];
	ld.global.f32 	%f28, [%rd6+4];
	mul.f32 	%f29, %f2, %f28;
	fma.rn.f32 	%f52, %f27, %f29, %f52;
$L__BB3_7:
	setp.lt.s32 	%p26, %r5, 1;
	setp.gt.s32 	%p27, %r5, %r33;
	or.pred  	%p28, %p26, %p27;
	add.s32 	%r43, %r6, 1;
	setp.ge.s32 	%p29, %r43, %r34;
	or.pred  	%p30, %p28, %p29;
	@%p30 bra 	$L__BB3_9;
	cvt.s64.s32 	%rd24, %r51;
	add.s64 	%rd25, %rd5, %rd24;
	shl.b64 	%rd26, %rd25, 2;
	add.s64 	%rd27, %rd2, %rd26;
	ld.global.f32 	%f30, [%rd27+4];
	ld.global.f32 	%f31, [%rd6+8];
	mul.f32 	%f32, %f2, %f31;
	fma.rn.f32 	%f52, %f30, %f32, %f52;
$L__BB3_9:
	@%p2 bra 	$L__BB3_11;
	cvt.s64.s32 	%rd28, %r55;
	add.s64 	%rd29, %rd5, %rd28;
	shl.b64 	%rd30, %rd29, 2;
	add.s64 	%rd31, %rd2, %rd30;
	ld.global.f32 	%f33, [%rd31+-4];
	ld.global.f32 	%f34, [%rd6+12];
	mul.f32 	%f35, %f2, %f34;
	fma.rn.f32 	%f52, %f33, %f35, %f52;
$L__BB3_11:
	or.b32  	%r44, %r5, %r34;
	setp.ge.s32 	%p31, %r5, %r33;
	setp.lt.s32 	%p32, %r44, 0;
	or.pred  	%p33, %p32, %p31;
	@%p33 bra 	$L__BB3_13;
	mul.wide.s32 	%rd32, %r54, 4;
	add.s64 	%rd33, %rd2, %rd32;
	ld.global.f32 	%f36, [%rd33];
	ld.global.f32 	%f37, [%rd6+16];
	mul.f32 	%f38, %f2, %f37;
	fma.rn.f32 	%f52, %f36, %f38, %f52;
$L__BB3_13:
	setp.lt.s32 	%p34, %r5, 0;
	setp.ge.s32 	%p35, %r5, %r33;
	add.s32 	%r45, %r6, 1;
	setp.ge.s32 	%p36, %r45, %r34;
	or.pred  	%p37, %p35, %p36;
	or.pred  	%p38, %p37, %p34;
	@%p38 bra 	$L__BB3_15;
	cvt.s64.s32 	%rd34, %r55;
	add.s64 	%rd35, %rd5, %rd34;
	shl.b64 	%rd36, %rd35, 2;
	add.s64 	%rd37, %rd2, %rd36;
	ld.global.f32 	%f39, [%rd37+4];
	ld.global.f32 	%f40, [%rd6+20];
	mul.f32 	%f41, %f2, %f40;
	fma.rn.f32 	%f52, %f39, %f41, %f52;
$L__BB3_15:
	cvt.s64.s32 	%rd38, %r53;
	add.s64 	%rd39, %rd5, %rd38;
	shl.b64 	%rd40, %rd39, 2;
	add.s64 	%rd7, %rd2, %rd40;
	@%p3 bra 	$L__BB3_17;
	ld.global.f32 	%f42, [%rd7+-4];
	ld.global.f32 	%f43, [%rd6+24];
	mul.f32 	%f44, %f2, %f43;
	fma.rn.f32 	%f52, %f42, %f44, %f52;
$L__BB3_17:
	@%p4 bra 	$L__BB3_19;
	mul.wide.s32 	%rd41, %r52, 4;
	add.s64 	%rd42, %rd2, %rd41;
	ld.global.f32 	%f45, [%rd42];
	ld.global.f32 	%f46, [%rd6+28];
	mul.f32 	%f47, %f2, %f46;
	fma.rn.f32 	%f52, %f45, %f47, %f52;
$L__BB3_19:
	@%p5 bra 	$L__BB3_21;
	ld.global.f32 	%f48, [%rd7+4];
	ld.global.f32 	%f49, [%rd6+32];
	mul.f32 	%f50, %f2, %f49;
	fma.rn.f32 	%f52, %f48, %f50, %f52;
$L__BB3_21:
	add.s32 	%r57, %r57, 1;
	setp.ne.s32 	%p39, %r57, 0;
	add.s32 	%r56, %r56, 9;
	add.s64 	%rd47, %rd47, 4;
	add.s32 	%r55, %r55, %r4;
	add.s32 	%r54, %r54, %r4;
	add.s32 	%r53, %r53, %r4;
	add.s32 	%r52, %r52, %r4;
	add.s32 	%r51, %r51, %r4;
	add.s32 	%r50, %r50, %r4;
	@%p39 bra 	$L__BB3_3;
$L__BB3_22:
	ld.param.u32 	%r49, [_Z11mod_conv3x3PKfS0_S0_Pfiiiii_param_6];
	ld.param.u64 	%rd46, [_Z11mod_conv3x3PKfS0_S0_Pfiiiii_param_3];
	mad.lo.s32 	%r46, %r49, %r1, %r2;
	mad.lo.s32 	%r47, %r46, %r33, %r5;
	mad.lo.s32 	%r48, %r47, %r34, %r6;
	cvta.to.global.u64 	%rd43, %rd46;
	mul.wide.s32 	%rd44, %r48, 4;
	add.s64 	%rd45, %rd43, %rd44;
	st.global.f32 	[%rd45], %f52;
$L__BB3_23:
	ret;

}
	// .globl	_Z5fc512PKfS0_S0_Pfi
.visible .entry _Z5fc512PKfS0_S0_Pfi(
	.param .u64 .ptr .align 1 _Z5fc512PKfS0_S0_Pfi_param_0,
	.param .u64 .ptr .align 1 _Z5fc512PKfS0_S0_Pfi_param_1,
	.param .u64 .ptr .align 1 _Z5fc512PKfS0_S0_Pfi_param_2,
	.param .u64 .ptr .align 1 _Z5fc512PKfS0_S0_Pfi_param_3,
	.param .u32 _Z5fc512PKfS0_S0_Pfi_param_4
)
{
	.reg .pred 	%p<3>;
	.reg .b32 	%r<9>;
	.reg .b32 	%f<54>;
	.reg .b64 	%rd<25>;

	ld.param.u64 	%rd7, [_Z5fc512PKfS0_S0_Pfi_param_0];
	ld.param.u64 	%rd8, [_Z5fc512PKfS0_S0_Pfi_param_1];
	ld.param.u64 	%rd9, [_Z5fc512PKfS0_S0_Pfi_param_2];
	ld.param.u64 	%rd10, [_Z5fc512PKfS0_S0_Pfi_param_3];
	mov.u32 	%r1, %tid.x;
	setp.gt.u32 	%p1, %r1, 511;
	@%p1 bra 	$L__BB4_4;
	mov.u32 	%r2, %ctaid.x;
	mul.wide.u32 	%rd11, %r2, 2048;
	cvta.to.global.u64 	%rd12, %rd7;
	add.s64 	%rd13, %rd11, %rd12;
	add.s64 	%rd24, %rd13, 32;
	mul.wide.u32 	%rd14, %r1, 4;
	cvta.to.global.u64 	%rd15, %rd8;
	add.s64 	%rd16, %rd14, %rd15;
	add.s64 	%rd23, %rd16, 16384;
	mov.f32 	%f53, 0f00000000;
	mov.b32 	%r8, 0;
$L__BB4_2:
	ld.global.f32 	%f4, [%rd24+-32];
	ld.global.f32 	%f5, [%rd23+-16384];
	fma.rn.f32 	%f6, %f4, %f5, %f53;
	ld.global.f32 	%f7, [%rd24+-28];
	ld.global.f32 	%f8, [%rd23+-14336];
	fma.rn.f32 	%f9, %f7, %f8, %f6;
	ld.global.f32 	%f10, [%rd24+-24];
	ld.global.f32 	%f11, [%rd23+-12288];
	fma.rn.f32 	%f12, %f10, %f11, %f9;
	ld.global.f32 	%f13, [%rd24+-20];
	ld.global.f32 	%f14, [%rd23+-10240];
	fma.rn.f32 	%f15, %f13, %f14, %f12;
	ld.global.f32 	%f16, [%rd24+-16];
	ld.global.f32 	%f17, [%rd23+-8192];
	fma.rn.f32 	%f18, %f16, %f17, %f15;
	ld.global.f32 	%f19, [%rd24+-12];
	ld.global.f32 	%f20, [%rd23+-6144];
	fma.rn.f32 	%f21, %f19, %f20, %f18;
	ld.global.f32 	%f22, [%rd24+-8];
	ld.global.f32 	%f23, [%rd23+-4096];
	fma.rn.f32 	%f24, %f22, %f23, %f21;
	ld.global.f32 	%f25, [%rd24+-4];
	ld.global.f32 	%f26, [%rd23+-2048];
	fma.rn.f32 	%f27, %f25, %f26, %f24;
	ld.global.f32 	%f28, [%rd24];
	ld.global.f32 	%f29, [%rd23];
	fma.rn.f32 	%f30, %f28, %f29, %f27;
	ld.global.f32 	%f31, [%rd24+4];
	ld.global.f32 	%f32, [%rd23+2048];
	fma.rn.f32 	%f33, %f31, %f32, %f30;
	ld.global.f32 	%f34, [%rd24+8];
	ld.global.f32 	%f35, [%rd23+4096];
	fma.rn.f32 	%f36, %f34, %f35, %f33;
	ld.global.f32 	%f37, [%rd24+12];
	ld.global.f32 	%f38, [%rd23+6144];
	fma.rn.f32 	%f39, %f37, %f38, %f36;
	ld.global.f32 	%f40, [%rd24+16];
	ld.global.f32 	%f41, [%rd23+8192];
	fma.rn.f32 	%f42, %f40, %f41, %f39;
	ld.global.f32 	%f43, [%rd24+20];
	ld.global.f32 	%f44, [%rd23+10240];
	fma.rn.f32 	%f45, %f43, %f44, %f42;
	ld.global.f32 	%f46, [%rd24+24];
	ld.global.f32 	%f47, [%rd23+12288];
	fma.rn.f32 	%f48, %f46, %f47, %f45;
	ld.global.f32 	%f49, [%rd24+28];
	ld.global.f32 	%f50, [%rd23+14336];
	fma.rn.f32 	%f53, %f49, %f50, %f48;
	add.s32 	%r8, %r8, 16;
	add.s64 	%rd24, %rd24, 64;
	add.s64 	%rd23, %rd23, 32768;
	setp.ne.s32 	%p2, %r8, 512;
	@%p2 bra 	$L__BB4_2;
	cvta.to.global.u64 	%rd17, %rd9;
	add.s64 	%rd19, %rd17, %rd14;
	ld.global.f32 	%f51, [%rd19];
	add.f32 	%f52, %f53, %f51;
	shl.b32 	%r6, %r2, 9;
	add.s32 	%r7, %r6, %r1;
	cvta.to.global.u64 	%rd20, %rd10;
	mul.wide.u32 	%rd21, %r7, 4;
	add.s64 	%rd22, %rd20, %rd21;
	st.global.f32 	[%rd22], %f52;
$L__BB4_4:
	ret;

}


// ===== COMPILED SASS (sm_100) =====

	.target	sm_100

	.elftype	@"ET_EXEC"


//--------------------- .note.nv.tkinfo           --------------------------
	.section	.note.nv.tkinfo,"",@"SHT_NOTE"
	.sectionflags	@"SHF_NOTE_NV_TKINFO"
	.tkinfo
        /*0018*/ 	.word	0x00000002
        /*0030*/ 	.string	""
        /*0030*/ 	.string	"ptxas"
        /*0030*/ 	.string	"Cuda compilation tools, release 13.0, V13.0.88"
        /*0030*/ 	.string	"Build cuda_13.0.r13.0/compiler.36424714_0"
        /*0030*/ 	.string	"-arch sm_100 -m 64 "



//--------------------- .note.nv.cuinfo           --------------------------
	.section	.note.nv.cuinfo,"",@"SHT_NOTE"
	.sectionflags	@"SHF_NOTE_NV_CUINFO"
        /*0018*/ 	.short	0x0002
        /*001a*/ 	.short	0x0064
        /*001c*/ 	.short	0x0082
	.zero		2


//--------------------- .nv.info                  --------------------------
	.section	.nv.info,"",@"SHT_CUDA_INFO"
	.align	4


	//----- nvinfo : EIATTR_REGCOUNT
	.align		4
        /*0000*/ 	.byte	0x04, 0x2f
        /*0002*/ 	.short	(.L_10 - .L_9)
	.align		4
.L_9:
        /*0004*/ 	.word	index@(_Z10fill_constPfif)
        /*0008*/ 	.word	0x0000000a


	//----- nvinfo : EIATTR_FRAME_SIZE
	.align		4
.L_10:
        /*000c*/ 	.byte	0x04, 0x11
        /*000e*/ 	.short	(.L_12 - .L_11)
	.align		4
.L_11:
        /*0010*/ 	.word	index@(_Z10fill_constPfif)
        /*0014*/ 	.word	0x00000000


	//----- nvinfo : EIATTR_REGCOUNT
	.align		4
.L_12:
        /*0018*/ 	.byte	0x04, 0x2f
        /*001a*/ 	.short	(.L_14 - .L_13)
	.align		4
.L_13:
        /*001c*/ 	.word	index@(_Z13lrelu_inplacePfi)
        /*0020*/ 	.word	0x00000008


	//----- nvinfo : EIATTR_FRAME_SIZE
	.align		4
.L_14:
        /*0024*/ 	.byte	0x04, 0x11
        /*0026*/ 	.short	(.L_16 - .L_15)
	.align		4
.L_15:
        /*0028*/ 	.word	index@(_Z13lrelu_inplacePfi)
        /*002c*/ 	.word	0x00000000


	//----- nvinfo : EIATTR_REGCOUNT
	.align		4
.L_16:
        /*0030*/ 	.byte	0x04, 0x2f
        /*0032*/ 	.short	(.L_18 - .L_17)
	.align		4
.L_17:
        /*0034*/ 	.word	index@(_Z8bias_actPfPKfiii)
        /*0038*/ 	.word	0x0000000d


	//----- nvinfo : EIATTR_FRAME_SIZE
	.align		4
.L_18:
        /*003c*/ 	.byte	0x04, 0x11
        /*003e*/ 	.short	(.L_20 - .L_19)
	.align		4
.L_19:
        /*0040*/ 	.word	index@(_Z8bias_actPfPKfiii)
        /*0044*/ 	.word	0x00000000


	//----- nvinfo : EIATTR_REGCOUNT
	.align		4
.L_20:
        /*0048*/ 	.byte	0x04, 0x2f
        /*004a*/ 	.short	(.L_22 - .L_21)
	.align		4
.L_21:
        /*004c*/ 	.word	index@(_Z11mod_conv3x3PKfS0_S0_Pfiiiii)
        /*0050*/ 	.word	0x00000020


	//----- nvinfo : EIATTR_FRAME_SIZE
	.align		4
.L_22:
        /*0054*/ 	.byte	0x04, 0x11
        /*0056*/ 	.short	(.L_24 - .L_23)
	.align		4
.L_23:
        /*0058*/ 	.word	index@(_Z11mod_conv3x3PKfS0_S0_Pfiiiii)
        /*005c*/ 	.word	0x00000000


	//----- nvinfo : EIATTR_REGCOUNT
	.align		4
.L_24:
        /*0060*/ 	.byte	0x04, 0x2f
        /*0062*/ 	.short	(.L_26 - .L_25)
	.align		4
.L_25:
        /*0064*/ 	.word	index@(_Z5fc512PKfS0_S0_Pfi)
        /*0068*/ 	.word	0x0000001e


	//----- nvinfo : EIATTR_FRAME_SIZE
	.align		4
.L_26:
        /*006c*/ 	.byte	0x04, 0x11
        /*006e*/ 	.short	(.L_28 - .L_27)
	.align		4
.L_27:
        /*0070*/ 	.word	index@(_Z5fc512PKfS0_S0_Pfi)
        /*0074*/ 	.word	0x00000000


	//----- nvinfo : EIATTR_MIN_STACK_SIZE
	.align		4
.L_28:
        /*0078*/ 	.byte	0x04, 0x12
        /*007a*/ 	.short	(.L_30 - .L_29)
	.align		4
.L_29:
        /*007c*/ 	.word	index@(_Z5fc512PKfS0_S0_Pfi)
        /*0080*/ 	.word	0x00000000


	//----- nvinfo : EIATTR_MIN_STACK_SIZE
	.align		4
.L_30:
        /*0084*/ 	.byte	0x04, 0x12
        /*0086*/ 	.short	(.L_32 - .L_31)
	.align		4
.L_31:
        /*0088*/ 	.word	index@(_Z11mod_conv3x3PKfS0_S0_Pfiiiii)
        /*008c*/ 	.word	0x00000000


	//----- nvinfo : EIATTR_MIN_STACK_SIZE
	.align		4
.L_32:
        /*0090*/ 	.byte	0x04, 0x12
        /*0092*/ 	.short	(.L_34 - .L_33)
	.align		4
.L_33:
        /*0094*/ 	.word	index@(_Z8bias_actPfPKfiii)
        /*0098*/ 	.word	0x00000000


	//----- nvinfo : EIATTR_MIN_STACK_SIZE
	.align		4
.L_34:
        /*009c*/ 	.byte	0x04, 0x12
        /*009e*/ 	.short	(.L_36 - .L_35)
	.align		4
.L_35:
        /*00a0*/ 	.word	index@(_Z13lrelu_inplacePfi)
        /*00a4*/ 	.word	0x00000000


	//----- nvinfo : EIATTR_MIN_STACK_SIZE
	.align		4
.L_36:
        /*00a8*/ 	.byte	0x04, 0x12
        /*00aa*/ 	.short	(.L_38 - .L_37)
	.align		4
.L_37:
        /*00ac*/ 	.word	index@(_Z10fill_constPfif)
        /*00b0*/ 	.word	0x00000000
.L_38:


//--------------------- .nv.compat                --------------------------
	.section	.nv.compat,"",@"SHT_CUDA_COMPAT_INFO"
	.align	4
        /*0000*/ 	.byte	0x02, 0x09, 0x00, 0x00, 0x02, 0x02, 0x01, 0x00, 0x02, 0x05, 0x05, 0x00, 0x03, 0x07, 0x01, 0x01
        /*0010*/ 	.byte	0x02, 0x03, 0x00, 0x00, 0x02, 0x06, 0x01, 0x00, 0x04, 0x0b, 0x08, 0x00, 0x01, 0x00, 0x00, 0x00
        /*0020*/ 	.byte	0x00, 0x00, 0x00, 0x00


//--------------------- .nv.info._Z5fc512PKfS0_S0_Pfi --------------------------
	.section	.nv.info._Z5fc512PKfS0_S0_Pfi,"",@"SHT_CUDA_INFO"
	.sectionflags	@""
	.align	4


	//----- nvinfo : EIATTR_CUDA_API_VERSION
	.align		4
        /*0000*/ 	.byte	0x04, 0x37
        /*0002*/ 	.short	(.L_40 - .L_39)
.L_39:
        /*0004*/ 	.word	0x00000082


	//----- nvinfo : EIATTR_KPARAM_INFO
	.align		4
.L_40:
        /*0008*/ 	.byte	0x04, 0x17
        /*000a*/ 	.short	(.L_42 - .L_41)
.L_41:
        /*000c*/ 	.word	0x00000000
        /*0010*/ 	.short	0x0004
        /*0012*/ 	.short	0x0020
        /*0014*/ 	.byte	0x00, 0xf0, 0x11, 0x00


	//----- nvinfo : EIATTR_KPARAM_INFO
	.align		4
.L_42:
        /*0018*/ 	.byte	0x04, 0x17
        /*001a*/ 	.short	(.L_44 - .L_43)
.L_43:
        /*001c*/ 	.word	0x00000000
        /*0020*/ 	.short	0x0003
        /*0022*/ 	.short	0x0018
        /*0024*/ 	.byte	0x00, 0xf5, 0x21, 0x00


	//----- nvinfo : EIATTR_KPARAM_INFO
	.align		4
.L_44:
        /*0028*/ 	.byte	0x04, 0x17
        /*002a*/ 	.short	(.L_46 - .L_45)
.L_45:
        /*002c*/ 	.word	0x00000000
        /*0030*/ 	.short	0x0002
        /*0032*/ 	.short	0x0010
        /*0034*/ 	.byte	0x00, 0xf5, 0x21, 0x00


	//----- nvinfo : EIATTR_KPARAM_INFO
	.align		4
.L_46:
        /*0038*/ 	.byte	0x04, 0x17
        /*003a*/ 	.short	(.L_48 - .L_47)
.L_47:
        /*003c*/ 	.word	0x00000000
        /*0040*/ 	.short	0x0001
        /*0042*/ 	.short	0x0008
        /*0044*/ 	.byte	0x00, 0xf5, 0x21, 0x00


	//----- nvinfo : EIATTR_KPARAM_INFO
	.align		4
.L_48:
        /*0048*/ 	.byte	0x04, 0x17
        /*004a*/ 	.short	(.L_50 - .L_49)
.L_49:
        /*004c*/ 	.word	0x00000000
        /*0050*/ 	.short	0x0000
        /*0052*/ 	.short	0x0000
        /*0054*/ 	.byte	0x00, 0xf5, 0x21, 0x00


	//----- nvinfo : EIATTR_SPARSE_MMA_MASK
	.align		4
.L_50:
        /*0058*/ 	.byte	0x03, 0x50
        /*005a*/ 	.short	0x0000


	//----- nvinfo : EIATTR_MAXREG_COUNT
	.align		4
        /*005c*/ 	.byte	0x03, 0x1b
        /*005e*/ 	.short	0x00ff


	//----- nvinfo : EIATTR_MERCURY_ISA_VERSION
	.align		4
        /*0060*/ 	.byte	0x03, 0x5f
        /*0062*/ 	.short	0x0101


	//----- nvinfo : EIATTR_VRC_CTA_INIT_COUNT
	.align		4
        /*0064*/ 	.byte	0x02, 0x4a
	.zero		1
	.zero		1


	//----- nvinfo : EIATTR_EXIT_INSTR_OFFSETS
	.align		4
        /*0068*/ 	.byte	0x04, 0x1c
        /*006a*/ 	.short	(.L_52 - .L_51)


	//   ....[0]....
.L_51:
        /*006c*/ 	.word	0x00000030


	//   ....[1]....
        /*0070*/ 	.word	0x00000510


	//----- nvinfo : EIATTR_CBANK_PARAM_SIZE
	.align		4
.L_52:
        /*0074*/ 	.byte	0x03, 0x19
        /*0076*/ 	.short	0x0024


	//----- nvinfo : EIATTR_PARAM_CBANK
	.align		4
        /*0078*/ 	.byte	0x04, 0x0a
        /*007a*/ 	.short	(.L_54 - .L_53)
	.align		4
.L_53:
        /*007c*/ 	.word	index@(.nv.constant0._Z5fc512PKfS0_S0_Pfi)
        /*0080*/ 	.short	0x0380
        /*0082*/ 	.short	0x0024


	//----- nvinfo : EIATTR_SW_WAR
	.align		4
.L_54:
        /*0084*/ 	.byte	0x04, 0x36
        /*0086*/ 	.short	(.L_56 - .L_55)
.L_55:
        /*0088*/ 	.word	0x00000008
.L_56:


//--------------------- .nv.info._Z11mod_conv3x3PKfS0_S0_Pfiiiii --------------------------
	.section	.nv.info._Z11mod_conv3x3PKfS0_S0_Pfiiiii,"",@"SHT_CUDA_INFO"
	.sectionflags	@""
	.align	4


	//----- nvinfo : EIATTR_CUDA_API_VERSION
	.align		4
        /*0000*/ 	.byte	0x04, 0x37
        /*0002*/ 	.short	(.L_58 - .L_57)
.L_57:
        /*0004*/ 	.word	0x00000082


	//----- nvinfo : EIATTR_KPARAM_INFO
	.align		4
.L_58:
        /*0008*/ 	.byte	0x04, 0x17
        /*000a*/ 	.short	(.L_60 - .L_59)
.L_59:
        /*000c*/ 	.word	0x00000000
        /*0010*/ 	.short	0x0008
        /*0012*/ 	.short	0x0030
        /*0014*/ 	.byte	0x00, 0xf0, 0x11, 0x00


	//----- nvinfo : EIATTR_KPARAM_INFO
	.align		4
.L_60:
        /*0018*/ 	.byte	0x04, 0x17
        /*001a*/ 	.short	(.L_62 - .L_61)
.L_61:
        /*001c*/ 	.word	0x00000000
        /*0020*/ 	.short	0x0007
        /*0022*/ 	.short	0x002c
        /*0024*/ 	.byte	0x00, 0xf0, 0x11, 0x00


	//----- nvinfo : EIATTR_KPARAM_INFO
	.align		4
.L_62:
        /*0028*/ 	.byte	0x04, 0x17
        /*002a*/ 	.short	(.L_64 - .L_63)
.L_63:
        /*002c*/ 	.word	0x00000000
        /*0030*/ 	.short	0x0006
        /*0032*/ 	.short	0x0028
        /*0034*/ 	.byte	0x00, 0xf0, 0x11, 0x00


	//----- nvinfo : EIATTR_KPARAM_INFO
	.align		4
.L_64:
        /*0038*/ 	.byte	0x04, 0x17
        /*003a*/ 	.short	(.L_66 - .L_65)
.L_65:
        /*003c*/ 	.word	0x00000000
        /*0040*/ 	.short	0x0005
        /*0042*/ 	.short	0x0024
        /*0044*/ 	.byte	0x00, 0xf0, 0x11, 0x00


	//----- nvinfo : EIATTR_KPARAM_INFO
	.align		4
.L_66:
        /*0048*/ 	.byte	0x04, 0x17
        /*004a*/ 	.short	(.L_68 - .L_67)
.L_67:
        /*004c*/ 	.word	0x00000000
        /*0050*/ 	.short	0x0004
        /*0052*/ 	.short	0x0020
        /*0054*/ 	.byte	0x00, 0xf0, 0x11, 0x00


	//----- nvinfo : EIATTR_KPARAM_INFO
	.align		4
.L_68:
        /*0058*/ 	.byte	0x04, 0x17
        /*005a*/ 	.short	(.L_70 - .L_69)
.L_69:
        /*005c*/ 	.word	0x00000000
        /*0060*/ 	.short	0x0003
        /*0062*/ 	.short	0x0018
        /*0064*/ 	.byte	0x00, 0xf5, 0x21, 0x00


	//----- nvinfo : EIATTR_KPARAM_INFO
	.align		4
.L_70:
        /*0068*/ 	.byte	0x04, 0x17
        /*006a*/ 	.short	(.L_72 - .L_71)
.L_71:
        /*006c*/ 	.word	0x00000000
        /*0070*/ 	.short	0x0002
        /*0072*/ 	.short	0x0010
        /*0074*/ 	.byte	0x00, 0xf5, 0x21, 0x00


	//----- nvinfo : EIATTR_KPARAM_INFO
	.align		4
.L_72:
        /*0078*/ 	.byte	0x04, 0x17
        /*007a*/ 	.short	(.L_74 - .L_73)
.L_73:
        /*007c*/ 	.word	0x00000000
        /*0080*/ 	.short	0x0001
        /*0082*/ 	.short	0x0008
        /*0084*/ 	.byte	0x00, 0xf5, 0x21, 0x00


	//----- nvinfo : EIATTR_KPARAM_INFO
	.align		4
.L_74:
        /*0088*/ 	.byte	0x04, 0x17
        /*008a*/ 	.short	(.L_76 - .L_75)
.L_75:
        /*008c*/ 	.word	0x00000000
        /*0090*/ 	.short	0x0000
        /*0092*/ 	.short	0x0000
        /*0094*/ 	.byte	0x00, 0xf5, 0x21, 0x00


	//----- nvinfo : EIATTR_SPARSE_MMA_MASK
	.align		4
.L_76:
        /*0098*/ 	.byte	0x03, 0x50
        /*009a*/ 	.short	0x0000


	//----- nvinfo : EIATTR_MAXREG_COUNT
	.align		4
        /*009c*/ 	.byte	0x03, 0x1b
        /*009e*/ 	.short	0x00ff


	//----- nvinfo : EIATTR_MERCURY_ISA_VERSION
	.align		4
        /*00a0*/ 	.byte	0x03, 0x5f
        /*00a2*/ 	.short	0x0101


	//----- nvinfo : EIATTR_VRC_CTA_INIT_COUNT
	.align		4
        /*00a4*/ 	.byte	0x02, 0x4a
	.zero		1
	.zero		1


	//----- nvinfo : EIATTR_EXIT_INSTR_OFFSETS
	.align		4
        /*00a8*/ 	.byte	0x04, 0x1c
        /*00aa*/ 	.short	(.L_78 - .L_77)


	//   ....[0]....
.L_77:
        /*00ac*/ 	.word	0x00000070


	//   ....[1]....
        /*00b0*/ 	.word	0x00000b30


	//----- nvinfo : EIATTR_CBANK_PARAM_SIZE
	.align		4
.L_78:
        /*00b4*/ 	.byte	0x03, 0x19
        /*00b6*/ 	.short	0x0034


	//----- nvinfo : EIATTR_PARAM_CBANK
	.align		4
        /*00b8*/ 	.byte	0x04, 0x0a
        /*00ba*/ 	.short	(.L_80 - .L_79)
	.align		4
.L_79:
        /*00bc*/ 	.word	index@(.nv.constant0._Z11mod_conv3x3PKfS0_S0_Pfiiiii)
        /*00c0*/ 	.short	0x0380
        /*00c2*/ 	.short	0x0034


	//----- nvinfo : EIATTR_SW_WAR
	.align		4
.L_80:
        /*00c4*/ 	.byte	0x04, 0x36
        /*00c6*/ 	.short	(.L_82 - .L_81)
.L_81:
        /*00c8*/ 	.word	0x00000008
.L_82:


//--------------------- .nv.info._Z8bias_actPfPKfiii --------------------------
	.section	.nv.info._Z8bias_actPfPKfiii,"",@"SHT_CUDA_INFO"
	.sectionflags	@""
	.align	4


	//----- nvinfo : EIATTR_CUDA_API_VERSION
	.align		4
        /*0000*/ 	.byte	0x04, 0x37
        /*0002*/ 	.short	(.L_84 - .L_83)
.L_83:
        /*0004*/ 	.word	0x00000082


	//----- nvinfo : EIATTR_KPARAM_INFO
	.align		4
.L_84:
        /*0008*/ 	.byte	0x04, 0x17
        /*000a*/ 	.short	(.L_86 - .L_85)
.L_85:
        /*000c*/ 	.word	0x00000000
        /*0010*/ 	.short	0x0004
        /*0012*/ 	.short	0x0018
        /*0014*/ 	.byte	0x00, 0xf0, 0x11, 0x00


	//----- nvinfo : EIATTR_KPARAM_INFO
	.align		4
.L_86:
        /*0018*/ 	.byte	0x04, 0x17
        /*001a*/ 	.short	(.L_88 - .L_87)
.L_87:
        /*001c*/ 	.word	0x00000000
        /*0020*/ 	.short	0x0003
        /*0022*/ 	.short	0x0014
        /*0024*/ 	.byte	0x00, 0xf0, 0x11, 0x00


	//----- nvinfo : EIATTR_KPARAM_INFO
	.align		4
.L_88:
        /*0028*/ 	.byte	0x04, 0x17
        /*002a*/ 	.short	(.L_90 - .L_89)
.L_89:
        /*002c*/ 	.word	0x00000000
        /*0030*/ 	.short	0x0002
        /*0032*/ 	.short	0x0010
        /*0034*/ 	.byte	0x00, 0xf0, 0x11, 0x00


	//----- nvinfo : EIATTR_KPARAM_INFO
	.align		4
.L_90:
        /*0038*/ 	.byte	0x04, 0x17
        /*003a*/ 	.short	(.L_92 - .L_91)
.L_91:
        /*003c*/ 	.word	0x00000000
        /*0040*/ 	.short	0x0001
        /*0042*/ 	.short	0x0008
        /*0044*/ 	.byte	0x00, 0xf5, 0x21, 0x00


	//----- nvinfo : EIATTR_KPARAM_INFO
	.align		4
.L_92:
        /*0048*/ 	.byte	0x04, 0x17
        /*004a*/ 	.short	(.L_94 - .L_93)
.L_93:
        /*004c*/ 	.word	0x00000000
        /*0050*/ 	.short	0x0000
        /*0052*/ 	.short	0x0000
        /*0054*/ 	.byte	0x00, 0xf5, 0x21, 0x00


	//----- nvinfo : EIATTR_SPARSE_MMA_MASK
	.align		4
.L_94:
        /*0058*/ 	.byte	0x03, 0x50
        /*005a*/ 	.short	0x0000


	//----- nvinfo : EIATTR_MAXREG_COUNT
	.align		4
        /*005c*/ 	.byte	0x03, 0x1b
        /*005e*/ 	.short	0x00ff


	//----- nvinfo : EIATTR_MERCURY_ISA_VERSION
	.align		4
        /*0060*/ 	.byte	0x03, 0x5f
        /*0062*/ 	.short	0x0101


	//----- nvinfo : EIATTR_VRC_CTA_INIT_COUNT
	.align		4
        /*0064*/ 	.byte	0x02, 0x4a
	.zero		1
	.zero		1


	//----- nvinfo : EIATTR_EXIT_INSTR_OFFSETS
	.align		4
        /*0068*/ 	.byte	0x04, 0x1c
        /*006a*/ 	.short	(.L_96 - .L_95)


	//   ....[0]....
.L_95:
        /*006c*/ 	.word	0x00000080


	//   ....[1]....
        /*0070*/ 	.word	0x00000240


	//----- nvinfo : EIATTR_CBANK_PARAM_SIZE
	.align		4
.L_96:
        /*0074*/ 	.byte	0x03, 0x19
        /*0076*/ 	.short	0x001c


	//----- nvinfo : EIATTR_PARAM_CBANK
	.align		4
        /*0078*/ 	.byte	0x04, 0x0a
        /*007a*/ 	.short	(.L_98 - .L_97)
	.align		4
.L_97:
        /*007c*/ 	.word	index@(.nv.constant0._Z8bias_actPfPKfiii)
        /*0080*/ 	.short	0x0380
        /*0082*/ 	.short	0x001c


	//----- nvinfo : EIATTR_SW_WAR
	.align		4
.L_98:
        /*0084*/ 	.byte	0x04, 0x36
        /*0086*/ 	.short	(.L_100 - .L_99)
.L_99:
        /*0088*/ 	.word	0x00000008
.L_100:


//--------------------- .nv.info._Z13lrelu_inplacePfi --------------------------
	.section	.nv.info._Z13lrelu_inplacePfi,"",@"SHT_CUDA_INFO"
	.sectionflags	@""
	.align	4


	//----- nvinfo : EIATTR_CUDA_API_VERSION
	.align		4
        /*0000*/ 	.byte	0x04, 0x37
        /*0002*/ 	.short	(.L_102 - .L_101)
.L_101:
        /*0004*/ 	.word	0x00000082


	//----- nvinfo : EIATTR_KPARAM_INFO
	.align		4
.L_102:
        /*0008*/ 	.byte	0x04, 0x17
        /*000a*/ 	.short	(.L_104 - .L_103)
.L_103:
        /*000c*/ 	.word	0x00000000
        /*0010*/ 	.short	0x0001
        /*0012*/ 	.short	0x0008
        /*0014*/ 	.byte	0x00, 0xf0, 0x11, 0x00


	//----- nvinfo : EIATTR_KPARAM_INFO
	.align		4
.L_104:
        /*0018*/ 	.byte	0x04, 0x17
        /*001a*/ 	.short	(.L_106 - .L_105)
.L_105:
        /*001c*/ 	.word	0x00000000
        /*0020*/ 	.short	0x0000
        /*0022*/ 	.short	0x0000
        /*0024*/ 	.byte	0x00, 0xf5, 0x21, 0x00


	//----- nvinfo : EIATTR_SPARSE_MMA_MASK
	.align		4
.L_106:
        /*0028*/ 	.byte	0x03, 0x50
        /*002a*/ 	.short	0x0000


	//----- nvinfo : EIATTR_MAXREG_COUNT
	.align		4
        /*002c*/ 	.byte	0x03, 0x1b
        /*002e*/ 	.short	0x00ff


	//----- nvinfo : EIATTR_MERCURY_ISA_VERSION
	.align		4
        /*0030*/ 	.byte	0x03, 0x5f
        /*0032*/ 	.short	0x0101


	//----- nvinfo : EIATTR_VRC_CTA_INIT_COUNT
	.align		4
        /*0034*/ 	.byte	0x02, 0x4a
	.zero		1
	.zero		1


	//----- nvinfo : EIATTR_EXIT_INSTR_OFFSETS
	.align		4
        /*0038*/ 	.byte	0x04, 0x1c
        /*003a*/ 	.short	(.L_108 - .L_107)


	//   ....[0]....
.L_107:
        /*003c*/ 	.word	0x00000060


	//   ....[1]....
        /*0040*/ 	.word	0x000000e0


	//----- nvinfo : EIATTR_CBANK_PARAM_SIZE
	.align		4
.L_108:
        /*0044*/ 	.byte	0x03, 0x19
        /*0046*/ 	.short	0x000c


	//----- nvinfo : EIATTR_PARAM_CBANK
	.align		4
        /*0048*/ 	.byte	0x04, 0x0a
        /*004a*/ 	.short	(.L_110 - .L_109)
	.align		4
.L_109:
        /*004c*/ 	.word	index@(.nv.constant0._Z13lrelu_inplacePfi)
        /*0050*/ 	.short	0x0380
        /*0052*/ 	.short	0x000c


	//----- nvinfo : EIATTR_SW_WAR
	.align		4
.L_110:
        /*0054*/ 	.byte	0x04, 0x36
        /*0056*/ 	.short	(.L_112 - .L_111)
.L_111:
        /*0058*/ 	.word	0x00000008
.L_112:


//--------------------- .nv.info._Z10fill_constPfif --------------------------
	.section	.nv.info._Z10fill_constPfif,"",@"SHT_CUDA_INFO"
	.sectionflags	@""
	.align	4


	//----- nvinfo : EIATTR_CUDA_API_VERSION
	.align		4
        /*0000*/ 	.byte	0x04, 0x37
        /*0002*/ 	.short	(.L_114 - .L_113)
.L_113:
        /*0004*/ 	.word	0x00000082


	//----- nvinfo : EIATTR_KPARAM_INFO
	.align		4
.L_114:
        /*0008*/ 	.byte	0x04, 0x17
        /*000a*/ 	.short	(.L_116 - .L_115)
.L_115:
        /*000c*/ 	.word	0x00000000
        /*0010*/ 	.short	0x0002
        /*0012*/ 	.short	0x000c
        /*0014*/ 	.byte	0x00, 0xf0, 0x11, 0x00


	//----- nvinfo : EIATTR_KPARAM_INFO
	.align		4
.L_116:
        /*0018*/ 	.byte	0x04, 0x17
        /*001a*/ 	.short	(.L_118 - .L_117)
.L_117:
        /*001c*/ 	.word	0x00000000
        /*0020*/ 	.short	0x0001
        /*0022*/ 	.short	0x0008
        /*0024*/ 	.byte	0x00, 0xf0, 0x11, 0x00


	//----- nvinfo : EIATTR_KPARAM_INFO
	.align		4
.L_118:
        /*0028*/ 	.byte	0x04, 0x17
        /*002a*/ 	.short	(.L_120 - .L_119)
.L_119:
        /*002c*/ 	.word	0x00000000
        /*0030*/ 	.short	0x0000
        /*0032*/ 	.short	0x0000
        /*0034*/ 	.byte	0x00, 0xf5, 0x21, 0x00


	//----- nvinfo : EIATTR_SPARSE_MMA_MASK
	.align		4
.L_120:
        /*0038*/ 	.byte	0x03, 0x50
        /*003a*/ 	.short	0x0000


	//----- nvinfo : EIATTR_MAXREG_COUNT
	.align		4
        /*003c*/ 	.byte	0x03, 0x1b
        /*003e*/ 	.short	0x00ff


	//----- nvinfo : EIATTR_MERCURY_ISA_VERSION
	.align		4
        /*0040*/ 	.byte	0x03, 0x5f
        /*0042*/ 	.short	0x0101


	//----- nvinfo : EIATTR_VRC_CTA_INIT_COUNT
	.align		4
        /*0044*/ 	.byte	0x02, 0x4a
	.zero		1
	.zero		1


	//----- nvinfo : EIATTR_EXIT_INSTR_OFFSETS
	.align		4
        /*0048*/ 	.byte	0x04, 0x1c
        /*004a*/ 	.short	(.L_122 - .L_121)


	//   ....[0]....
.L_121:
        /*004c*/ 	.word	0x00000060


	//   ....[1]....
        /*0050*/ 	.word	0x000000c0


	//----- nvinfo : EIATTR_CBANK_PARAM_SIZE
	.align		4
.L_122:
        /*0054*/ 	.byte	0x03, 0x19
        /*0056*/ 	.short	0x0010


	//----- nvinfo : EIATTR_PARAM_CBANK
	.align		4
        /*0058*/ 	.byte	0x04, 0x0a
        /*005a*/ 	.short	(.L_124 - .L_123)
	.align		4
.L_123:
        /*005c*/ 	.word	index@(.nv.constant0._Z10fill_constPfif)
        /*0060*/ 	.short	0x0380
        /*0062*/ 	.short	0x0010


	//----- nvinfo : EIATTR_SW_WAR
	.align		4
.L_124:
        /*0064*/ 	.byte	0x04, 0x36
        /*0066*/ 	.short	(.L_126 - .L_125)
.L_125:
        /*0068*/ 	.word	0x00000008
.L_126:


//--------------------- .nv.callgraph             --------------------------
	.section	.nv.callgraph,"",@"SHT_CUDA_CALLGRAPH"
	.align	4
	.sectionentsize	8
	.align		4
        /*0000*/ 	.word	0x00000000
	.align		4
        /*0004*/ 	.word	0xffffffff
	.align		4
        /*0008*/ 	.word	0x00000000
	.align		4
        /*000c*/ 	.word	0xfffffffe
	.align		4
        /*0010*/ 	.word	0x00000000
	.align		4
        /*0014*/ 	.word	0xfffffffd
	.align		4
        /*0018*/ 	.word	0x00000000
	.align		4
        /*001c*/ 	.word	0xfffffffc


//--------------------- .nv.constant4             --------------------------
	.section	.nv.constant4,"a",@progbits
	.align	8
	.align		8
.nv.constant4:
        /*0000*/ 	.dword	precalc_xorwow_matrix
	.align		8
        /*0008*/ 	.dword	precalc_xorwow_offset_matrix
	.align		8
        /*0010*/ 	.dword	mrg32k3aM1
	.align		8
        /*0018*/ 	.dword	mrg32k3aM2
	.align		8
        /*0020*/ 	.dword	mrg32k3aM1SubSeq
	.align		8
        /*0028*/ 	.dword	mrg32k3aM2SubSeq
	.align		8
        /*0030*/ 	.dword	mrg32k3aM1Seq
	.align		8
        /*0038*/ 	.dword	mrg32k3aM2Seq


//--------------------- .nv.constant3             --------------------------
	.section	.nv.constant3,"a",@progbits
	.align	8
.nv.constant3:
	.type		__cr_lgamma_table,@object
	.size		__cr_lgamma_table,(.L_8 - __cr_lgamma_table)
__cr_lgamma_table:
        /*0000*/ 	.byte	0x00, 0x00, 0x00, 0x00, 0x00, 0x00, 0x00, 0x00, 0x00, 0x00, 0x00, 0x00, 0x00, 0x00, 0x00, 0x00
        /*0010*/ 	.byte	0xef, 0x39, 0xfa, 0xfe, 0x42, 0x2e, 0xe6, 0x3f, 0x02, 0x20, 0x2a, 0xfa, 0x0b, 0xab, 0xfc, 0x3f
        /*0020*/ 	.byte	0xf9, 0x2c, 0x92, 0x7c, 0xa7, 0x6c, 0x09, 0x40, 0xc9, 0x79, 0x44, 0x3c, 0x64, 0x26, 0x13, 0x40
        /*0030*/ 	.byte	0xca, 0x01, 0xcf, 0x3a, 0x27, 0x51, 0x1a, 0x40, 0x30, 0xcc, 0x2d, 0xf3, 0xe1, 0x0c, 0x21, 0x40
        /*0040*/ 	.byte	0x0d, 0xb7, 0xfc, 0x82, 0x8e, 0x35, 0x25, 0x40
.L_8:


//--------------------- .text._Z5fc512PKfS0_S0_Pfi --------------------------
	.section	.text._Z5fc512PKfS0_S0_Pfi,"ax",@progbits
	.align	128
        .global         _Z5fc512PKfS0_S0_Pfi
        .type           _Z5fc512PKfS0_S0_Pfi,@function
        .size           _Z5fc512PKfS0_S0_Pfi,(.L_x_8 - _Z5fc512PKfS0_S0_Pfi)
        .other          _Z5fc512PKfS0_S0_Pfi,@"STO_CUDA_ENTRY STV_DEFAULT"
_Z5fc512PKfS0_S0_Pfi:
.text._Z5fc512PKfS0_S0_Pfi:
[----:B------:R-:W-:Y:S01]  /*0000*/  LDC R1, c[0x0][0x37c] ;  /* 0x0000df00ff017b82 */ /* 0x000fe20000000800 */
[----:B------:R-:W0:Y:S02]  /*0010*/  S2R R0, SR_TID.X ;  /* 0x0000000000007919 */ /* 0x000e240000002100 */
[----:B0-----:R-:W-:-:S13]  /*0020*/  ISETP.GT.U32.AND P0, PT, R0, 0x1ff, PT ;  /* 0x000001ff0000780c */ /* 0x001fda0003f04070 */
[----:B------:R-:W-:Y:S05]  /*0030*/  @P0 EXIT ;  /* 0x000000000000094d */ /* 0x000fea0003800000 */
[----:B------:R-:W0:Y:S01]  /*0040*/  S2R R7, SR_CTAID.X ;  /* 0x0000000000077919 */ /* 0x000e220000002500 */
[----:B------:R-:W0:Y:S01]  /*0050*/  LDC.64 R2, c[0x0][0x380] ;  /* 0x0000e000ff027b82 */ /* 0x000e220000000a00 */
[----:B------:R-:W-:Y:S01]  /*0060*/  HFMA2 R14, -RZ, RZ, 0, 0 ;  /* 0x00000000ff0e7431 */ /* 0x000fe200000001ff */
[----:B------:R-:W1:Y:S01]  /*0070*/  LDCU.64 UR6, c[0x0][0x358] ;  /* 0x00006b00ff0677ac */ /* 0x000e620008000a00 */
[----:B------:R-:W-:-:S05]  /*0080*/  UMOV UR4, URZ ;  /* 0x000000ff00047c82 */ /* 0x000fca0008000000 */
[----:B------:R-:W2:Y:S01]  /*0090*/  LDC.64 R4, c[0x0][0x388] ;  /* 0x0000e200ff047b82 */ /* 0x000ea20000000a00 */
[----:B0-----:R-:W-:-:S04]  /*00a0*/  IMAD.WIDE.U32 R2, R7, 0x800, R2 ;  /* 0x0000080007027825 */ /* 0x001fc800078e0002 */
[----:B--2---:R-:W-:Y:S01]  /*00b0*/  IMAD.WIDE.U32 R4, R0, 0x4, R4 ;  /* 0x0000000400047825 */ /* 0x004fe200078e0004 */
[----:B------:R-:W-:Y:S02]  /*00c0*/  IADD3 R8, P0, PT, R2, 0x20, RZ ;  /* 0x0000002002087810 */ /* 0x000fe40007f1e0ff */
[----:B------:R-:W-:Y:S02]  /*00d0*/  IADD3 R2, P1, PT, R4, 0x4000, RZ ;  /* 0x0000400004027810 */ /* 0x000fe40007f3e0ff */
[----:B------:R-:W-:Y:S02]  /*00e0*/  IADD3.X R11, PT, PT, RZ, R3, RZ, P0, !PT ;  /* 0x00000003ff0b7210 */ /* 0x000fe400007fe4ff */
[----:B-1----:R-:W-:-:S09]  /*00f0*/  IADD3.X R3, PT, PT, RZ, R5, RZ, P1, !PT ;  /* 0x00000005ff037210 */ /* 0x002fd20000ffe4ff */
.L_x_0:
[----:B------:R-:W-:Y:S01]  /*0100*/  MOV R4, R8 ;  /* 0x0000000800047202 */ /* 0x000fe20000000f00 */
[----:B------:R-:W2:Y:S01]  /*0110*/  LDG.E R16, desc[UR6][R2.64+-0x4000] ;  /* 0xffc0000602107981 */ /* 0x000ea2000c1e1900 */
[----:B------:R-:W-:-:S03]  /*0120*/  MOV R5, R11 ;  /* 0x0000000b00057202 */ /* 0x000fc60000000f00 */
[----:B------:R-:W3:Y:S04]  /*0130*/  LDG.E R26, desc[UR6][R2.64+-0x3800] ;  /* 0xffc80006021a7981 */ /* 0x000ee8000c1e1900 */
[----:B------:R-:W2:Y:S04]  /*0140*/  LDG.E R17, desc[UR6][R4.64+-0x20] ;  /* 0xffffe00604117981 */ /* 0x000ea8000c1e1900 */
[----:B------:R-:W3:Y:S04]  /*0150*/  LDG.E R24, desc[UR6][R4.64+-0x1c] ;  /* 0xffffe40604187981 */ /* 0x000ee8000c1e1900 */
[----:B------:R-:W4:Y:S04]  /*0160*/  LDG.E R18, desc[UR6][R4.64+-0x18] ;  /* 0xffffe80604127981 */ /* 0x000f28000c1e1900 */
[----:B------:R-:W4:Y:S04]  /*0170*/  LDG.E R21, desc[UR6][R2.64+-0x3000] ;  /* 0xffd0000602157981 */ /* 0x000f28000c1e1900 */
[----:B------:R-:W5:Y:S04]  /*0180*/  LDG.E R23, desc[UR6][R4.64+-0x14] ;  /* 0xffffec0604177981 */ /* 0x000f68000c1e1900 */
        /* <DEDUP_REMOVED lines=11> */
[----:B------:R-:W5:Y:S01]  /*0240*/  LDG.E R19, desc[UR6][R2.64+0x800] ;  /* 0x0008000602137981 */ /* 0x000f62000c1e1900 */
[----:B--2---:R-:W-:-:S03]  /*0250*/  FFMA R17, R17, R16, R14 ;  /* 0x0000001011117223 */ /* 0x004fc6000000000e */
[----:B------:R-:W2:Y:S01]  /*0260*/  LDG.E R16, desc[UR6][R4.64+0x4] ;  /* 0x0000040604107981 */ /* 0x000ea2000c1e1900 */
[----:B---3--:R-:W-:-:S03]  /*0270*/  FFMA R27, R24, R26, R17 ;  /* 0x0000001a181b7223 */ /* 0x008fc60000000011 */
[----:B------:R-:W3:Y:S04]  /*0280*/  LDG.E R14, desc[UR6][R4.64+0x8] ;  /* 0x00000806040e7981 */ /* 0x000ee8000c1e1900 */
[----:B------:R-:W3:Y:S01]  /*0290*/  LDG.E R17, desc[UR6][R2.64+0x1000] ;  /* 0x0010000602117981 */ /* 0x000ee2000c1e1900 */
[----:B----4-:R-:W-:-:S03]  /*02a0*/  FFMA R24, R18, R21, R27 ;  /* 0x0000001512187223 */ /* 0x010fc6000000001b */
[----:B------:R-:W4:Y:S04]  /*02b0*/  LDG.E R18, desc[UR6][R4.64+0xc] ;  /* 0x00000c0604127981 */ /* 0x000f28000c1e1900 */
[----:B------:R-:W4:Y:S01]  /*02c0*/  LDG.E R21, desc[UR6][R2.64+0x1800] ;  /* 0x0018000602157981 */ /* 0x000f22000c1e1900 */
[----:B-----5:R-:W-:-:S03]  /*02d0*/  FFMA R27, R23, R20, R24 ;  /* 0x00000014171b7223 */ /* 0x020fc60000000018 */
[----:B------:R-:W5:Y:S04]  /*02e0*/  LDG.E R20, desc[UR6][R4.64+0x10] ;  /* 0x0000100604147981 */ /* 0x000f68000c1e1900 */
[----:B------:R-:W5:Y:S01]  /*02f0*/  LDG.E R23, desc[UR6][R2.64+0x2000] ;  /* 0x0020000602177981 */ /* 0x000f62000c1e1900 */
[----:B------:R-:W-:-:S03]  /*0300*/  FFMA R27, R22, R25, R27 ;  /* 0x00000019161b7223 */ /* 0x000fc6000000001b */
[----:B------:R-:W5:Y:S04]  /*0310*/  LDG.E R22, desc[UR6][R4.64+0x14] ;  /* 0x0000140604167981 */ /* 0x000f68000c1e1900 */
[----:B------:R-:W5:Y:S01]  /*0320*/  LDG.E R25, desc[UR6][R2.64+0x2800] ;  /* 0x0028000602197981 */ /* 0x000f62000c1e1900 */
[----:B------:R-:W-:-:S03]  /*0330*/  FFMA R27, R12, R15, R27 ;  /* 0x0000000f0c1b7223 */ /* 0x000fc6000000001b */
[----:B------:R-:W5:Y:S04]  /*0340*/  LDG.E R15, desc[UR6][R4.64+0x18] ;  /* 0x00001806040f7981 */ /* 0x000f68000c1e1900 */
[----:B------:R-:W5:Y:S01]  /*0350*/  LDG.E R12, desc[UR6][R2.64+0x3000] ;  /* 0x00300006020c7981 */ /* 0x000f62000c1e1900 */
[----:B------:R-:W-:-:S03]  /*0360*/  FFMA R24, R6, R9, R27 ;  /* 0x0000000906187223 */ /* 0x000fc6000000001b */
[----:B------:R-:W5:Y:S04]  /*0370*/  LDG.E R6, desc[UR6][R4.64+0x1c] ;  /* 0x00001c0604067981 */ /* 0x000f68000c1e1900 */
[----:B------:R0:W5:Y:S01]  /*0380*/  LDG.E R9, desc[UR6][R2.64+0x3800] ;  /* 0x0038000602097981 */ /* 0x000162000c1e1900 */
[----:B------:R-:W-:-:S04]  /*0390*/  FFMA R11, R11, R8, R24 ;  /* 0x000000080b0b7223 */ /* 0x000fc80000000018 */
[----:B------:R-:W-:Y:S01]  /*03a0*/  FFMA R11, R10, R13, R11 ;  /* 0x0000000d0a0b7223 */ /* 0x000fe2000000000b */
[----:B------:R-:W-:-:S04]  /*03b0*/  UIADD3 UR4, UPT, UPT, UR4, 0x10, URZ ;  /* 0x0000001004047890 */ /* 0x000fc8000fffe0ff */
[----:B------:R-:W-:Y:S01]  /*03c0*/  UISETP.NE.AND UP0, UPT, UR4, 0x200, UPT ;  /* 0x000002000400788c */ /* 0x000fe2000bf05270 */
[----:B------:R-:W-:Y:S02]  /*03d0*/  IADD3 R8, P0, PT, R4, 0x40, RZ ;  /* 0x0000004004087810 */ /* 0x000fe40007f1e0ff */
[----:B0-----:R-:W-:-:S04]  /*03e0*/  IADD3 R2, P1, PT, R2, 0x8000, RZ ;  /* 0x0000800002027810 */ /* 0x001fc80007f3e0ff */
[----:B------:R-:W-:Y:S01]  /*03f0*/  IADD3.X R3, PT, PT, RZ, R3, RZ, P1, !PT ;  /* 0x00000003ff037210 */ /* 0x000fe20000ffe4ff */
[----:B--2---:R-:W-:-:S04]  /*0400*/  FFMA R11, R16, R19, R11 ;  /* 0x00000013100b7223 */ /* 0x004fc8000000000b */
[----:B---3--:R-:W-:-:S04]  /*0410*/  FFMA R11, R14, R17, R11 ;  /* 0x000000110e0b7223 */ /* 0x008fc8000000000b */
[----:B----4-:R-:W-:-:S04]  /*0420*/  FFMA R11, R18, R21, R11 ;  /* 0x00000015120b7223 */ /* 0x010fc8000000000b */
[----:B-----5:R-:W-:-:S04]  /*0430*/  FFMA R11, R20, R23, R11 ;  /* 0x00000017140b7223 */ /* 0x020fc8000000000b */
[----:B------:R-:W-:Y:S01]  /*0440*/  FFMA R22, R22, R25, R11 ;  /* 0x0000001916167223 */ /* 0x000fe2000000000b */
[----:B------:R-:W-:-:S03]  /*0450*/  IADD3.X R11, PT, PT, RZ, R5, RZ, P0, !PT ;  /* 0x00000005ff0b7210 */ /* 0x000fc600007fe4ff */
[----:B------:R-:W-:-:S04]  /*0460*/  FFMA R15, R15, R12, R22 ;  /* 0x0000000c0f0f7223 */ /* 0x000fc80000000016 */
[----:B------:R-:W-:Y:S01]  /*0470*/  FFMA R14, R6, R9, R15 ;  /* 0x00000009060e7223 */ /* 0x000fe2000000000f */
[----:B------:R-:W-:Y:S06]  /*0480*/  BRA.U UP0, `(.L_x_0) ;  /* 0xfffffffd001c7547 */ /* 0x000fec000b83ffff */
[----:B------:R-:W0:Y:S08]  /*0490*/  LDC.64 R2, c[0x0][0x390] ;  /* 0x0000e400ff027b82 */ /* 0x000e300000000a00 */
[----:B------:R-:W1:Y:S01]  /*04a0*/  LDC.64 R4, c[0x0][0x398] ;  /* 0x0000e600ff047b82 */ /* 0x000e620000000a00 */
[----:B0-----:R-:W-:-:S06]  /*04b0*/  IMAD.WIDE.U32 R2, R0, 0x4, R2 ;  /* 0x0000000400027825 */ /* 0x001fcc00078e0002 */
[----:B------:R-:W2:Y:S01]  /*04c0*/  LDG.E R3, desc[UR6][R2.64] ;  /* 0x0000000602037981 */ /* 0x000ea2000c1e1900 */
[----:B------:R-:W-:-:S05]  /*04d0*/  LEA R7, R7, R0, 0x9 ;  /* 0x0000000007077211 */ /* 0x000fca00078e48ff */
[----:B-1----:R-:W-:-:S04]  /*04e0*/  IMAD.WIDE.U32 R4, R7, 0x4, R4 ;  /* 0x0000000407047825 */ /* 0x002fc800078e0004 */
[----:B--2---:R-:W-:-:S05]  /*04f0*/  FADD R7, R14, R3 ;  /* 0x000000030e077221 */ /* 0x004fca0000000000 */
[----:B------:R-:W-:Y:S01]  /*0500*/  STG.E desc[UR6][R4.64], R7 ;  /* 0x0000000704007986 */ /* 0x000fe2000c101906 */
[----:B------:R-:W-:Y:S05]  /*0510*/  EXIT ;  /* 0x000000000000794d */ /* 0x000fea0003800000 */
.L_x_1:
[----:B------:R-:W-:-:S00]  /*0520*/  BRA `(.L_x_1) ;  /* 0xfffffffc00fc7947 */ /* 0x000fc0000383ffff */
[----:B------:R-:W-:-:S00]  /*0530*/  NOP ;  /* 0x0000000000007918 */ /* 0x000fc00000000000 */
        /* <DEDUP_REMOVED lines=12> */
.L_x_8:


//--------------------- .text._Z11mod_conv3x3PKfS0_S0_Pfiiiii --------------------------
	.section	.text._Z11mod_conv3x3PKfS0_S0_Pfiiiii,"ax",@progbits
	.align	128
        .global         _Z11mod_conv3x3PKfS0_S0_Pfiiiii
        .type           _Z11mod_conv3x3PKfS0_S0_Pfiiiii,@function
        .size           _Z11mod_conv3x3PKfS0_S0_Pfiiiii,(.L_x_9 - _Z11mod_conv3x3PKfS0_S0_Pfiiiii)
        .other          _Z11mod_conv3x3PKfS0_S0_Pfiiiii,@"STO_CUDA_ENTRY STV_DEFAULT"
_Z11mod_conv3x3PKfS0_S0_Pfiiiii:
.text._Z11mod_conv3x3PKfS0_S0_Pfiiiii:
[----:B------:R-:W-:Y:S01]  /*0000*/  LDC R1, c[0x0][0x37c] ;  /* 0x0000df00ff017b82 */ /* 0x000fe20000000800 */
[----:B------:R-:W0:Y:S01]  /*0010*/  S2R R7, SR_TID.X ;  /* 0x0000000000077919 */ /* 0x000e220000002100 */
[----:B------:R-:W1:Y:S01]  /*0020*/  LDCU UR5, c[0x0][0x3b0] ;  /* 0x00007600ff0577ac */ /* 0x000e620008000800 */
[----:B------:R-:W2:Y:S01]  /*0030*/  LDCU UR4, c[0x0][0x3ac] ;  /* 0x00007580ff0477ac */ /* 0x000ea20008000800 */
[----:B-1----:R-:W-:-:S04]  /*0040*/  IMAD.U32 R0, RZ, RZ, UR5 ;  /* 0x00000005ff007e24 */ /* 0x002fc8000f8e00ff */
[----:B--2---:R-:W-:-:S05]  /*0050*/  IMAD R2, R0, UR4, RZ ;  /* 0x0000000400027c24 */ /* 0x004fca000f8e02ff */
[----:B0-----:R-:W-:-:S13]  /*0060*/  ISETP.GE.AND P0, PT, R7, R2, PT ;  /* 0x000000020700720c */ /* 0x001fda0003f06270 */
[----:B------:R-:W-:Y:S05]  /*0070*/  @P0 EXIT ;  /* 0x000000000000094d */ /* 0x000fea0003800000 */
[----:B------:R-:W-:Y:S01]  /*0080*/  IABS R6, R0 ;  /* 0x0000000000067213 */ /* 0x000fe20000000000 */
[----:B------:R-:W0:Y:S01]  /*0090*/  LDC R22, c[0x0][0x3a4] ;  /* 0x0000e900ff167b82 */ /* 0x000e220000000800 */
[----:B------:R-:W-:Y:S01]  /*00a0*/  IABS R8, R7 ;  /* 0x0000000700087213 */ /* 0x000fe20000000000 */
[----:B------:R-:W1:Y:S01]  /*00b0*/  LDCU.64 UR8, c[0x0][0x358] ;  /* 0x00006b00ff0877ac */ /* 0x000e620008000a00 */
[----:B------:R-:W2:Y:S05]  /*00c0*/  I2F.RP R3, R6 ;  /* 0x0000000600037306 */ /* 0x000eaa0000209400 */
[----:B------:R-:W3:Y:S03]  /*00d0*/  S2UR UR7, SR_CTAID.X ;  /* 0x00000000000779c3 */ /* 0x000ee60000002500 */
[----:B--2---:R-:W2:Y:S02]  /*00e0*/  MUFU.RCP R3, R3 ;  /* 0x0000000300037308 */ /* 0x004ea40000001000 */
[----:B--2---:R-:W-:-:S06]  /*00f0*/  VIADD R4, R3, 0xffffffe ;  /* 0x0ffffffe03047836 */ /* 0x004fcc0000000000 */
[----:B------:R2:W4:Y:S02]  /*0100*/  F2I.FTZ.U32.TRUNC.NTZ R5, R4 ;  /* 0x0000000400057305 */ /* 0x000524000021f000 */
[----:B--2---:R-:W-:Y:S02]  /*0110*/  HFMA2 R4, -RZ, RZ, 0, 0 ;  /* 0x00000000ff047431 */ /* 0x004fe400000001ff */
[----:B----4-:R-:W-:-:S04]  /*0120*/  IMAD.MOV R9, RZ, RZ, -R5 ;  /* 0x000000ffff097224 */ /* 0x010fc800078e0a05 */
[----:B------:R-:W-:-:S04]  /*0130*/  IMAD R9, R9, R6, RZ ;  /* 0x0000000609097224 */ /* 0x000fc800078e02ff */
[----:B------:R-:W-:Y:S01]  /*0140*/  IMAD.HI.U32 R5, R5, R9, R4 ;  /* 0x0000000905057227 */ /* 0x000fe200078e0004 */
[----:B------:R-:W-:-:S04]  /*0150*/  LOP3.LUT R4, R7, R0, RZ, 0x3c, !PT ;  /* 0x0000000007047212 */ /* 0x000fc800078e3cff */
[----:B------:R-:W-:Y:S01]  /*0160*/  ISETP.GE.AND P2, PT, R4, RZ, PT ;  /* 0x000000ff0400720c */ /* 0x000fe20003f46270 */
[----:B------:R-:W-:Y:S01]  /*0170*/  IMAD.HI.U32 R3, R5, R8, RZ ;  /* 0x0000000805037227 */ /* 0x000fe200078e00ff */
[----:B------:R-:W2:Y:S03]  /*0180*/  S2R R4, SR_CTAID.Y ;  /* 0x0000000000047919 */ /* 0x000ea60000002600 */
[----:B------:R-:W-:-:S04]  /*0190*/  IMAD.MOV R5, RZ, RZ, -R3 ;  /* 0x000000ffff057224 */ /* 0x000fc800078e0a03 */
[----:B------:R-:W-:-:S05]  /*01a0*/  IMAD R5, R6, R5, R8 ;  /* 0x0000000506057224 */ /* 0x000fca00078e0208 */
[----:B------:R-:W-:-:S13]  /*01b0*/  ISETP.GT.U32.AND P1, PT, R6, R5, PT ;  /* 0x000000050600720c */ /* 0x000fda0003f24070 */
[----:B------:R-:W-:Y:S02]  /*01c0*/  @!P1 IMAD.IADD R5, R5, 0x1, -R6 ;  /* 0x0000000105059824 */ /* 0x000fe400078e0a06 */
[----:B------:R-:W-:Y:S01]  /*01d0*/  @!P1 VIADD R3, R3, 0x1 ;  /* 0x0000000103039836 */ /* 0x000fe20000000000 */
[----:B------:R-:W-:Y:S02]  /*01e0*/  ISETP.NE.AND P1, PT, R0, RZ, PT ;  /* 0x000000ff0000720c */ /* 0x000fe40003f25270 */
[----:B------:R-:W-:Y:S01]  /*01f0*/  ISETP.GE.U32.AND P0, PT, R5, R6, PT ;  /* 0x000000060500720c */ /* 0x000fe20003f06070 */
[----:B------:R-:W-:-:S12]  /*0200*/  IMAD.MOV.U32 R6, RZ, RZ, RZ ;  /* 0x000000ffff067224 */ /* 0x000fd800078e00ff */
[----:B------:R-:W-:Y:S02]  /*0210*/  @P0 IADD3 R3, PT, PT, R3, 0x1, RZ ;  /* 0x0000000103030810 */ /* 0x000fe40007ffe0ff */
[----:B0-----:R-:W-:-:S03]  /*0220*/  ISETP.GE.AND P0, PT, R22, 0x1, PT ;  /* 0x000000011600780c */ /* 0x001fc60003f06270 */
[----:B------:R-:W-:Y:S01]  /*0230*/  @!P2 IMAD.MOV R3, RZ, RZ, -R3 ;  /* 0x000000ffff03a224 */ /* 0x000fe200078e0a03 */
[----:B------:R-:W-:-:S05]  /*0240*/  @!P1 LOP3.LUT R3, RZ, R0, RZ, 0x33, !PT ;  /* 0x00000000ff039212 */ /* 0x000fca00078e33ff */
[----:B------:R-:W-:-:S04]  /*0250*/  IMAD.MOV R5, RZ, RZ, -R3 ;  /* 0x000000ffff057224 */ /* 0x000fc800078e0a03 */
[----:B------:R-:W-:Y:S01]  /*0260*/  IMAD R5, R0, R5, R7 ;  /* 0x0000000500057224 */ /* 0x000fe200078e0207 */
[----:B-123--:R-:W-:Y:S06]  /*0270*/  @!P0 BRA `(.L_x_2) ;  /* 0x0000000800108947 */ /* 0x00efec0003800000 */
[----:B------:R-:W0:Y:S01]  /*0280*/  LDC.64 R8, c[0x0][0x390] ;  /* 0x0000e400ff087b82 */ /* 0x000e220000000a00 */
[----:B------:R-:W-:Y:S01]  /*0290*/  IMAD R7, R22, UR7, RZ ;  /* 0x0000000716077c24 */ /* 0x000fe2000f8e02ff */
[----:B------:R-:W-:Y:S01]  /*02a0*/  UIMAD UR6, UR7, UR4, URZ ;  /* 0x00000004070672a4 */ /* 0x000fe2000f8e02ff */
[C---:B------:R-:W-:Y:S01]  /*02b0*/  IADD3 R6, PT, PT, R3.reuse, 0x1, RZ ;  /* 0x0000000103067810 */ /* 0x040fe20007ffe0ff */
[----:B------:R-:W1:Y:S01]  /*02c0*/  LDCU UR5, c[0x0][0x3ac] ;  /* 0x00007580ff0577ac */ /* 0x000e620008000800 */
[C---:B------:R-:W-:Y:S02]  /*02d0*/  ISETP.GT.AND P0, PT, R3.reuse, UR4, PT ;  /* 0x0000000403007c0c */ /* 0x040fe4000bf04270 */
[----:B------:R-:W-:Y:S01]  /*02e0*/  ISETP.GE.AND P3, PT, R6, UR4, PT ;  /* 0x0000000406007c0c */ /* 0x000fe2000bf66270 */
[----:B------:R-:W-:Y:S01]  /*02f0*/  IMAD.MOV.U32 R6, RZ, RZ, RZ ;  /* 0x000000ffff067224 */ /* 0x000fe200078e00ff */
[----:B------:R-:W-:Y:S01]  /*0300*/  ISETP.GE.AND P2, PT, R0, RZ, PT ;  /* 0x000000ff0000720c */ /* 0x000fe20003f46270 */
[----:B------:R-:W2:Y:S01]  /*0310*/  LDCU.64 UR10, c[0x0][0x380] ;  /* 0x00007000ff0a77ac */ /* 0x000ea20008000a00 */
[----:B------:R-:W-:-:S02]  /*0320*/  ISETP.GE.AND P1, PT, R3, UR4, PT ;  /* 0x0000000403007c0c */ /* 0x000fc4000bf26270 */
[C---:B------:R-:W-:Y:S02]  /*0330*/  ISETP.LT.OR P3, PT, R3.reuse, -0x1, P3 ;  /* 0xffffffff0300780c */ /* 0x040fe40001f61670 */
[----:B------:R-:W-:Y:S02]  /*0340*/  ISETP.LT.OR P0, PT, R3, 0x1, P0 ;  /* 0x000000010300780c */ /* 0x000fe40000701670 */
[----:B------:R-:W-:Y:S02]  /*0350*/  ISETP.EQ.OR P2, PT, R5, RZ, !P2 ;  /* 0x000000ff0500720c */ /* 0x000fe40005742670 */
[----:B------:R-:W-:Y:S02]  /*0360*/  ISETP.LT.OR P4, PT, R3, RZ, P1 ;  /* 0x000000ff0300720c */ /* 0x000fe40000f81670 */
[----:B------:R-:W-:Y:S02]  /*0370*/  PLOP3.LUT P1, PT, P0, P2, PT, 0xf8, 0x8f ;  /* 0x00000000008f781c */ /* 0x000fe40000725f70 */
[----:B------:R-:W-:Y:S01]  /*0380*/  PLOP3.LUT P0, PT, P4, P2, PT, 0xf8, 0x8f ;  /* 0x00000000008f781c */ /* 0x000fe20002705f70 */
[----:B0-----:R-:W-:Y:S01]  /*0390*/  IMAD.WIDE.U32 R8, R7, 0x4, R8 ;  /* 0x0000000407087825 */ /* 0x001fe200078e0008 */
[----:B------:R-:W-:-:S03]  /*03a0*/  PLOP3.LUT P2, PT, P3, P2, PT, 0xf8, 0x8f ;  /* 0x00000000008f781c */ /* 0x000fc60001f45f70 */
[----:B------:R-:W-:Y:S02]  /*03b0*/  IMAD.MOV.U32 R11, RZ, RZ, R9 ;  /* 0x000000ffff0b7224 */ /* 0x000fe400078e0009 */
[----:B------:R-:W-:Y:S02]  /*03c0*/  IMAD R9, R22, UR6, R3 ;  /* 0x0000000616097c24 */ /* 0x000fe4000f8e0203 */
[----:B------:R-:W-:Y:S02]  /*03d0*/  VIADD R7, R5, 0x1 ;  /* 0x0000000105077836 */ /* 0x000fe40000000000 */
[CC--:B------:R-:W-:Y:S01]  /*03e0*/  IMAD R18, R9.reuse, R0.reuse, RZ ;  /* 0x0000000009127224 */ /* 0x0c0fe200078e02ff */
[----:B------:R-:W-:Y:S02]  /*03f0*/  IADD3 R13, PT, PT, R9, -0x1, RZ ;  /* 0xffffffff090d7810 */ /* 0x000fe40007ffe0ff */
[----:B------:R-:W-:Y:S01]  /*0400*/  ISETP.GE.OR P5, PT, R7, R0, P3 ;  /* 0x000000000700720c */ /* 0x000fe20001fa6670 */
[----:B------:R-:W-:Y:S01]  /*0410*/  IMAD.IADD R20, R18, 0x1, R0 ;  /* 0x0000000112147824 */ /* 0x000fe200078e0200 */
[----:B------:R-:W-:Y:S01]  /*0420*/  ISETP.LT.OR P3, PT, R0, RZ, P3 ;  /* 0x000000ff0000720c */ /* 0x000fe20001f61670 */
[----:B------:R-:W-:-:S02]  /*0430*/  IMAD R7, R4, R22, RZ ;  /* 0x0000001604077224 */ /* 0x000fc400078e02ff */
[----:B------:R-:W-:Y:S01]  /*0440*/  IMAD R10, R13, R0, RZ ;  /* 0x000000000d0a7224 */ /* 0x000fe200078e02ff */
[----:B------:R-:W-:Y:S01]  /*0450*/  IADD3 R19, PT, PT, R5, R20, RZ ;  /* 0x0000001405137210 */ /* 0x000fe20007ffe0ff */
[----:B------:R-:W-:Y:S02]  /*0460*/  IMAD.MOV R22, RZ, RZ, -R22 ;  /* 0x000000ffff167224 */ /* 0x000fe400078e0a16 */
[----:B------:R-:W-:Y:S02]  /*0470*/  IMAD R7, R7, 0x9, RZ ;  /* 0x0000000907077824 */ /* 0x000fe400078e02ff */
[C---:B------:R-:W-:Y:S02]  /*0480*/  IMAD.IADD R21, R5.reuse, 0x1, R18 ;  /* 0x0000000105157824 */ /* 0x040fe400078e0212 */
[----:B-12---:R-:W-:-:S07]  /*0490*/  IMAD.IADD R9, R5, 0x1, R10 ;  /* 0x0000000105097824 */ /* 0x006fce00078e020a */
.L_x_3:
[----:B------:R-:W0:Y:S01]  /*04a0*/  LDC R0, c[0x0][0x3b0] ;  /* 0x0000ec00ff007b82 */ /* 0x000e220000000800 */
[----:B------:R-:W-:Y:S01]  /*04b0*/  @!P0 IADD3 R16, P6, PT, R5, R18, RZ ;  /* 0x0000001205108210 */ /* 0x000fe20007fde0ff */
[----:B------:R-:W-:-:S03]  /*04c0*/  UMOV UR4, UR5 ;  /* 0x0000000500047c82 */ /* 0x000fc60008000000 */
[----:B------:R-:W-:-:S03]  /*04d0*/  @!P0 LEA.HI.X.SX32 R17, R18, RZ, 0x1, P6 ;  /* 0x000000ff12118211 */ /* 0x000fc600030f0eff */
[----:B------:R-:W1:Y:S08]  /*04e0*/  @!P0 LDC.64 R12, c[0x0][0x380] ;  /* 0x0000e000ff0c8b82 */ /* 0x000e700000000a00 */
[----:B------:R-:W2:Y:S01]  /*04f0*/  LDC.64 R14, c[0x0][0x388] ;  /* 0x0000e200ff0e7b82 */ /* 0x000ea20000000a00 */
[----:B0-----:R-:W-:-:S04]  /*0500*/  ISETP.GE.AND P4, PT, R0, RZ, PT ;  /* 0x000000ff0000720c */ /* 0x001fc80003f86270 */
[----:B------:R-:W-:Y:S02]  /*0510*/  ISETP.LT.OR P4, PT, R3, 0x1, !P4 ;  /* 0x000000010300780c */ /* 0x000fe40006781670 */
[----:B-1----:R-:W-:-:S04]  /*0520*/  @!P0 LEA R12, P6, R16, R12, 0x2 ;  /* 0x0000000c100c8211 */ /* 0x002fc800078c10ff */
[----:B------:R-:W-:Y:S01]  /*0530*/  @!P0 LEA.HI.X R13, R16, R13, R17, 0x2, P6 ;  /* 0x0000000d100d8211 */ /* 0x000fe200030f1411 */
[----:B------:R-:W-:Y:S01]  /*0540*/  IMAD.MOV.U32 R16, RZ, RZ, R8 ;  /* 0x000000ffff107224 */ /* 0x000fe200078e0008 */
[----:B------:R-:W-:Y:S02]  /*0550*/  ISETP.GT.OR P6, PT, R3, UR4, P4 ;  /* 0x0000000403007c0c */ /* 0x000fe4000a7c4670 */
[----:B------:R-:W-:Y:S02]  /*0560*/  MOV R17, R11 ;  /* 0x0000000b00117202 */ /* 0x000fe40000000f00 */
[----:B------:R-:W-:Y:S01]  /*0570*/  @!P1 IADD3 R25, P4, PT, R5, R10, RZ ;  /* 0x0000000a05199210 */ /* 0x000fe20007f9e0ff */
[----:B--2---:R-:W-:Y:S01]  /*0580*/  @!P1 IMAD.WIDE.U32 R26, R7, 0x4, R14 ;  /* 0x00000004071a9825 */ /* 0x004fe200078e000e */
[----:B------:R-:W2:Y:S04]  /*0590*/  @!P0 LDG.E R13, desc[UR8][R12.64+-0x4] ;  /* 0xfffffc080c0d8981 */ /* 0x000ea8000c1e1900 */
[----:B------:R0:W3:Y:S01]  /*05a0*/  LDG.E R23, desc[UR8][R16.64] ;  /* 0x0000000810177981 */ /* 0x0000e2000c1e1900 */
[----:B------:R-:W-:-:S02]  /*05b0*/  @!P1 LEA.HI.X.SX32 R28, R10, RZ, 0x1, P4 ;  /* 0x000000ff0a1c9211 */ /* 0x000fc400020f0eff */
[----:B------:R-:W-:Y:S01]  /*05c0*/  @!P1 LEA R24, P4, R25, UR10, 0x2 ;  /* 0x0000000a19189c11 */ /* 0x000fe2000f8810ff */
[----:B------:R-:W-:Y:S01]  /*05d0*/  IMAD.WIDE R14, R7, 0x4, R14 ;  /* 0x00000004070e7825 */ /* 0x000fe200078e020e */
[----:B------:R1:W3:Y:S02]  /*05e0*/  @!P1 LDG.E R26, desc[UR8][R26.64] ;  /* 0x000000081a1a9981 */ /* 0x0002e4000c1e1900 */
[----:B------:R-:W-:Y:S01]  /*05f0*/  @!P1 LEA.HI.X R25, R25, UR11, R28, 0x2, P4 ;  /* 0x0000000b19199c11 */ /* 0x000fe2000a0f141c */
[----:B0-----:R-:W0:Y:S05]  /*0600*/  @!P6 LDC.64 R16, c[0x0][0x380] ;  /* 0x0000e000ff10eb82 */ /* 0x001e2a0000000a00 */
[----:B------:R-:W4:Y:S04]  /*0610*/  @!P1 LDG.E R25, desc[UR8][R24.64+-0x4] ;  /* 0xfffffc0818199981 */ /* 0x000f28000c1e1900 */
[----:B------:R-:W5:Y:S01]  /*0620*/  @!P6 LDG.E R24, desc[UR8][R14.64+0x4] ;  /* 0x000004080e18e981 */ /* 0x000f62000c1e1900 */
[----:B0-----:R-:W-:-:S06]  /*0630*/  @!P6 IMAD.WIDE R28, R9, 0x4, R16 ;  /* 0x00000004091ce825 */ /* 0x001fcc00078e0210 */
[----:B------:R-:W2:Y:S01]  /*0640*/  @!P6 LDG.E R29, desc[UR8][R28.64] ;  /* 0x000000081c1de981 */ /* 0x000ea2000c1e1900 */
[----:B------:R-:W-:Y:S01]  /*0650*/  ISETP.GT.AND P4, PT, R3, UR4, PT ;  /* 0x0000000403007c0c */ /* 0x000fe2000bf84270 */
[----:B-1----:R-:W-:-:S03]  /*0660*/  VIADD R27, R5, 0x1 ;  /* 0x00000001051b7836 */ /* 0x002fc60000000000 */
[----:B------:R-:W-:-:S04]  /*0670*/  ISETP.LT.OR P4, PT, R3, 0x1, P4 ;  /* 0x000000010300780c */ /* 0x000fc80002781670 */
[----:B------:R-:W-:Y:S01]  /*0680*/  ISETP.GE.OR P4, PT, R27, R0, P4 ;  /* 0x000000001b00720c */ /* 0x000fe20002786670 */
[----:B------:R-:W2:-:S12]  /*0690*/  @!P0 LDG.E R28, desc[UR8][R14.64+0xc] ;  /* 0x00000c080e1c8981 */ /* 0x000e98000c1e1900 */
[----:B------:R-:W0:Y:S01]  /*06a0*/  @!P4 LDC.64 R16, c[0x0][0x380] ;  /* 0x0000e000ff10cb82 */ /* 0x000e220000000a00 */
[----:B---3--:R-:W-:-:S04]  /*06b0*/  @!P1 FMUL R26, R23, R26 ;  /* 0x0000001a171a9220 */ /* 0x008fc80000400000 */
[----:B----4-:R-:W-:Y:S01]  /*06c0*/  @!P1 FFMA R6, R25, R26, R6 ;  /* 0x0000001a19069223 */ /* 0x010fe20000000006 */
[----:B-----5:R-:W-:-:S04]  /*06d0*/  @!P6 FMUL R24, R23, R24 ;  /* 0x000000181718e220 */ /* 0x020fc80000400000 */
[----:B--2---:R-:W-:Y:S01]  /*06e0*/  @!P6 FFMA R6, R29, R24, R6 ;  /* 0x000000181d06e223 */ /* 0x004fe20000000006 */
[----:B------:R-:W-:-:S04]  /*06f0*/  @!P4 IADD3 R25, P6, PT, R5, R10, RZ ;  /* 0x0000000a0519c210 */ /* 0x000fc80007fde0ff */
[----:B------:R-:W-:Y:S02]  /*0700*/  @!P4 LEA.HI.X.SX32 R26, R10, RZ, 0x1, P6 ;  /* 0x000000ff0a1ac211 */ /* 0x000fe400030f0eff */
[----:B0-----:R-:W-:-:S04]  /*0710*/  @!P4 LEA R24, P6, R25, R16, 0x2 ;  /* 0x000000101918c211 */ /* 0x001fc800078c10ff */
[----:B------:R-:W-:Y:S02]  /*0720*/  @!P4 LEA.HI.X R25, R25, R17, R26, 0x2, P6 ;  /* 0x000000111919c211 */ /* 0x000fe400030f141a */
[----:B------:R-:W2:Y:S04]  /*0730*/  @!P4 LDG.E R26, desc[UR8][R14.64+0x8] ;  /* 0x000008080e1ac981 */ /* 0x000ea8000c1e1900 */
[----:B------:R0:W3:Y:S01]  /*0740*/  @!P4 LDG.E R25, desc[UR8][R24.64+0x4] ;  /* 0x000004081819c981 */ /* 0x0000e2000c1e1900 */
[----:B------:R-:W-:-:S04]  /*0750*/  ISETP.GE.AND P6, PT, R27, R0, PT ;  /* 0x000000001b00720c */ /* 0x000fc80003fc6270 */
[----:B------:R-:W-:-:S04]  /*0760*/  ISETP.GE.OR P6, PT, R3, UR4, P6 ;  /* 0x0000000403007c0c */ /* 0x000fc8000b7c6670 */
[----:B------:R-:W-:-:S13]  /*0770*/  ISETP.LT.OR P6, PT, R3, RZ, P6 ;  /* 0x000000ff0300720c */ /* 0x000fda00037c1670 */
[----:B------:R-:W1:Y:S01]  /*0780*/  @!P6 LDC.64 R16, c[0x0][0x380] ;  /* 0x0000e000ff10eb82 */ /* 0x000e620000000a00 */
[----:B0-----:R-:W-:Y:S01]  /*0790*/  LOP3.LUT R24, R3, R0, RZ, 0xfc, !PT ;  /* 0x0000000003187212 */ /* 0x001fe200078efcff */
[----:B------:R-:W4:Y:S01]  /*07a0*/  @!P6 LDG.E R12, desc[UR8][R14.64+0x14] ;  /* 0x000014080e0ce981 */ /* 0x000f22000c1e1900 */
[----:B--2---:R-:W-:-:S04]  /*07b0*/  @!P4 FMUL R26, R23, R26 ;  /* 0x0000001a171ac220 */ /* 0x004fc80000400000 */
[----:B---3--:R-:W-:Y:S01]  /*07c0*/  @!P4 FFMA R6, R25, R26, R6 ;  /* 0x0000001a1906c223 */ /* 0x008fe20000000006 */
[----:B------:R-:W-:-:S04]  /*07d0*/  @!P6 IADD3 R26, P4, PT, R5, R18, RZ ;  /* 0x00000012051ae210 */ /* 0x000fc80007f9e0ff */
[----:B------:R-:W-:Y:S02]  /*07e0*/  @!P6 LEA.HI.X.SX32 R27, R18, RZ, 0x1, P4 ;  /* 0x000000ff121be211 */ /* 0x000fe400020f0eff */
[----:B-1----:R-:W-:-:S04]  /*07f0*/  @!P6 LEA R16, P4, R26, R16, 0x2 ;  /* 0x000000101a10e211 */ /* 0x002fc800078810ff */
[----:B------:R-:W-:Y:S02]  /*0800*/  @!P6 LEA.HI.X R17, R26, R17, R27, 0x2, P4 ;  /* 0x000000111a11e211 */ /* 0x000fe400020f141b */
[----:B------:R-:W-:-:S04]  /*0810*/  ISETP.GE.AND P4, PT, R3, UR4, PT ;  /* 0x0000000403007c0c */ /* 0x000fc8000bf86270 */
[----:B------:R-:W-:Y:S01]  /*0820*/  ISETP.LT.OR P4, PT, R24, RZ, P4 ;  /* 0x000000ff1800720c */ /* 0x000fe20002781670 */
[----:B------:R-:W2:Y:S01]  /*0830*/  @!P6 LDG.E R17, desc[UR8][R16.64+0x4] ;  /* 0x000004081011e981 */ /* 0x000ea2000c1e1900 */
[----:B------:R-:W-:-:S11]  /*0840*/  @!P0 FMUL R28, R23, R28 ;  /* 0x0000001c171c8220 */ /* 0x000fd60000400000 */
[----:B------:R-:W0:Y:S01]  /*0850*/  @!P4 LDC.64 R24, c[0x0][0x380] ;  /* 0x0000e000ff18cb82 */ /* 0x000e220000000a00 */
[----:B------:R-:W3:Y:S01]  /*0860*/  @!P4 LDG.E R29, desc[UR8][R14.64+0x10] ;  /* 0x000010080e1dc981 */ /* 0x000ee2000c1e1900 */
[----:B----4-:R-:W-:-:S03]  /*0870*/  @!P6 FMUL R12, R23, R12 ;  /* 0x0000000c170ce220 */ /* 0x010fc60000400000 */
[----:B------:R-:W4:Y:S01]  /*0880*/  @!P2 LDG.E R16, desc[UR8][R14.64+0x18] ;  /* 0x000018080e10a981 */ /* 0x000f22000c1e1900 */
[----:B0-----:R-:W-:Y:S02]  /*0890*/  @!P4 IMAD.WIDE R26, R21, 0x4, R24 ;  /* 0x00000004151ac825 */ /* 0x001fe400078e0218 */
[----:B------:R-:W0:Y:S04]  /*08a0*/  @!P3 LDC.64 R24, c[0x0][0x380] ;  /* 0x0000e000ff18bb82 */ /* 0x000e280000000a00 */
[----:B------:R-:W5:Y:S01]  /*08b0*/  @!P4 LDG.E R27, desc[UR8][R26.64] ;  /* 0x000000081a1bc981 */ /* 0x000f62000c1e1900 */
[----:B------:R-:W-:-:S03]  /*08c0*/  @!P0 FFMA R6, R13, R28, R6 ;  /* 0x0000001c0d068223 */ /* 0x000fc60000000006 */
[----:B------:R-:W4:Y:S01]  /*08d0*/  @!P5 LDG.E R28, desc[UR8][R14.64+0x20] ;  /* 0x000020080e1cd981 */ /* 0x000f22000c1e1900 */
[----:B0-----:R-:W-:-:S06]  /*08e0*/  @!P3 IMAD.WIDE R24, R19, 0x4, R24 ;  /* 0x000000041318b825 */ /* 0x001fcc00078e0218 */
[----:B------:R-:W4:Y:S01]  /*08f0*/  @!P3 LDG.E R25, desc[UR8][R24.64] ;  /* 0x000000081819b981 */ /* 0x000f22000c1e1900 */
[----:B---3--:R-:W-:-:S04]  /*0900*/  @!P4 FMUL R29, R23, R29 ;  /* 0x0000001d171dc220 */ /* 0x008fc80000400000 */
[----:B-----5:R-:W-:Y:S01]  /*0910*/  @!P4 FFMA R6, R27, R29, R6 ;  /* 0x0000001d1b06c223 */ /* 0x020fe20000000006 */
[----:B------:R-:W-:-:S03]  /*0920*/  IADD3 R13, P4, PT, R5, R20, RZ ;  /* 0x00000014050d7210 */ /* 0x000fc60007f9e0ff */
[----:B--2---:R-:W-:Y:S01]  /*0930*/  @!P6 FFMA R6, R17, R12, R6 ;  /* 0x0000000c1106e223 */ /* 0x004fe20000000006 */
[----:B------:R-:W-:Y:S02]  /*0940*/  LEA.HI.X.SX32 R26, R20, RZ, 0x1, P4 ;  /* 0x000000ff141a7211 */ /* 0x000fe400020f0eff */
[----:B------:R-:W-:-:S04]  /*0950*/  LEA R12, P4, R13, UR10, 0x2 ;  /* 0x0000000a0d0c7c11 */ /* 0x000fc8000f8810ff */
[----:B------:R-:W-:Y:S02]  /*0960*/  LEA.HI.X R13, R13, UR11, R26, 0x2, P4 ;  /* 0x0000000b0d0d7c11 */ /* 0x000fe4000a0f141a */
[----:B------:R-:W2:Y:S04]  /*0970*/  @!P3 LDG.E R26, desc[UR8][R14.64+0x1c] ;  /* 0x00001c080e1ab981 */ /* 0x000ea8000c1e1900 */
[----:B------:R-:W3:Y:S04]  /*0980*/  @!P2 LDG.E R17, desc[UR8][R12.64+-0x4] ;  /* 0xfffffc080c11a981 */ /* 0x000ee8000c1e1900 */
[----:B------:R-:W5:Y:S01]  /*0990*/  @!P5 LDG.E R27, desc[UR8][R12.64+0x4] ;  /* 0x000004080c1bd981 */ /* 0x000f62000c1e1900 */
[----:B------:R-:W-:-:S02]  /*09a0*/  VIADD R22, R22, 0x1 ;  /* 0x0000000116167836 */ /* 0x000fc40000000000 */
[----:B----4-:R-:W-:-:S03]  /*09b0*/  @!P2 FMUL R16, R23, R16 ;  /* 0x000000101710a220 */ /* 0x010fc60000400000 */
[----:B------:R-:W-:Y:S01]  /*09c0*/  ISETP.NE.AND P4, PT, R22, RZ, PT ;  /* 0x000000ff1600720c */ /* 0x000fe20003f85270 */
[----:B------:R-:W-:Y:S01]  /*09d0*/  @!P5 FMUL R28, R23, R28 ;  /* 0x0000001c171cd220 */ /* 0x000fe20000400000 */
[----:B------:R-:W-:Y:S01]  /*09e0*/  IADD3 R8, P6, PT, R8, 0x4, RZ ;  /* 0x0000000408087810 */ /* 0x000fe20007fde0ff */
[----:B------:R-:W-:Y:S01]  /*09f0*/  VIADD R7, R7, 0x9 ;  /* 0x0000000907077836 */ /* 0x000fe20000000000 */
[C---:B------:R-:W-:Y:S01]  /*0a00*/  IADD3 R20, PT, PT, R2.reuse, R20, RZ ;  /* 0x0000001402147210 */ /* 0x040fe20007ffe0ff */
[C---:B------:R-:W-:Y:S01]  /*0a10*/  IMAD.IADD R21, R2.reuse, 0x1, R21 ;  /* 0x0000000102157824 */ /* 0x040fe200078e0215 */
[C---:B------:R-:W-:Y:S01]  /*0a20*/  IADD3 R19, PT, PT, R2.reuse, R19, RZ ;  /* 0x0000001302137210 */ /* 0x040fe20007ffe0ff */
[----:B------:R-:W-:Y:S01]  /*0a30*/  IMAD.X R11, RZ, RZ, R11, P6 ;  /* 0x000000ffff0b7224 */ /* 0x000fe200030e060b */
[C---:B------:R-:W-:Y:S01]  /*0a40*/  IADD3 R10, PT, PT, R2.reuse, R10, RZ ;  /* 0x0000000a020a7210 */ /* 0x040fe20007ffe0ff */
[C---:B------:R-:W-:Y:S02]  /*0a50*/  IMAD.IADD R18, R2.reuse, 0x1, R18 ;  /* 0x0000000102127824 */ /* 0x040fe400078e0212 */
[----:B------:R-:W-:-:S02]  /*0a60*/  IMAD.IADD R9, R2, 0x1, R9 ;  /* 0x0000000102097824 */ /* 0x000fc400078e0209 */
[----:B--2---:R-:W-:Y:S01]  /*0a70*/  @!P3 FMUL R26, R23, R26 ;  /* 0x0000001a171ab220 */ /* 0x004fe20000400000 */
[----:B---3--:R-:W-:-:S04]  /*0a80*/  @!P2 FFMA R6, R17, R16, R6 ;  /* 0x000000101106a223 */ /* 0x008fc80000000006 */
[----:B------:R-:W-:-:S04]  /*0a90*/  @!P3 FFMA R6, R25, R26, R6 ;  /* 0x0000001a1906b223 */ /* 0x000fc80000000006 */
[----:B-----5:R-:W-:Y:S01]  /*0aa0*/  @!P5 FFMA R6, R27, R28, R6 ;  /* 0x0000001c1b06d223 */ /* 0x020fe20000000006 */
[----:B------:R-:W-:Y:S06]  /*0ab0*/  @P4 BRA `(.L_x_3) ;  /* 0xfffffff800784947 */ /* 0x000fec000383ffff */
.L_x_2:
[----:B------:R-:W0:Y:S08]  /*0ac0*/  LDC R7, c[0x0][0x3a8] ;  /* 0x0000ea00ff077b82 */ /* 0x000e300000000800 */
[----:B------:R-:W1:Y:S01]  /*0ad0*/  LDC.64 R8, c[0x0][0x398] ;  /* 0x0000e600ff087b82 */ /* 0x000e620000000a00 */
[----:B0-----:R-:W-:-:S04]  /*0ae0*/  IMAD R4, R7, UR7, R4 ;  /* 0x0000000707047c24 */ /* 0x001fc8000f8e0204 */
[----:B------:R-:W-:-:S04]  /*0af0*/  IMAD R4, R4, UR4, R3 ;  /* 0x0000000404047c24 */ /* 0x000fc8000f8e0203 */
[----:B------:R-:W-:-:S04]  /*0b00*/  IMAD R3, R4, R0, R5 ;  /* 0x0000000004037224 */ /* 0x000fc800078e0205 */
[----:B-1----:R-:W-:-:S05]  /*0b10*/  IMAD.WIDE R2, R3, 0x4, R8 ;  /* 0x0000000403027825 */ /* 0x002fca00078e0208 */
[----:B------:R-:W-:Y:S01]  /*0b20*/  STG.E desc[UR8][R2.64], R6 ;  /* 0x0000000602007986 */ /* 0x000fe2000c101908 */
[----:B------:R-:W-:Y:S05]  /*0b30*/  EXIT ;  /* 0x000000000000794d */ /* 0x000fea0003800000 */
.L_x_4:
        /* <DEDUP_REMOVED lines=12> */
.L_x_9:


//--------------------- .text._Z8bias_actPfPKfiii --------------------------
	.section	.text._Z8bias_actPfPKfiii,"ax",@progbits
	.align	128
        .global         _Z8bias_actPfPKfiii
        .type           _Z8bias_actPfPKfiii,@function
        .size           _Z8bias_actPfPKfiii,(.L_x_10 - _Z8bias_actPfPKfiii)
        .other          _Z8bias_actPfPKfiii,@"STO_CUDA_ENTRY STV_DEFAULT"
_Z8bias_actPfPKfiii:
.text._Z8bias_actPfPKfiii:
[----:B------:R-:W-:Y:S01]  /*0000*/  LDC R1, c[0x0][0x37c] ;  /* 0x0000df00ff017b82 */ /* 0x000fe20000000800 */
[----:B------:R-:W0:Y:S01]  /*0010*/  S2R R0, SR_TID.X ;  /* 0x0000000000007919 */ /* 0x000e220000002100 */
[----:B------:R-:W1:Y:S01]  /*0020*/  LDCU UR4, c[0x0][0x398] ;  /* 0x00007300ff0477ac */ /* 0x000e620008000800 */
[----:B------:R-:W2:Y:S01]  /*0030*/  S2R R9, SR_CTAID.X ;  /* 0x0000000000097919 */ /* 0x000ea20000002500 */
[----:B------:R-:W1:Y:S02]  /*0040*/  LDCU.64 UR6, c[0x0][0x390] ;  /* 0x00007200ff0677ac */ /* 0x000e640008000a00 */
[----:B-1----:R-:W-:-:S06]  /*0050*/  UIMAD UR4, UR4, UR7, URZ ;  /* 0x00000007040472a4 */ /* 0x002fcc000f8e02ff */
[----:B0-----:R-:W-:-:S04]  /*0060*/  ISETP.GE.AND P0, PT, R0, UR4, PT ;  /* 0x0000000400007c0c */ /* 0x001fc8000bf06270 */
[----:B--2---:R-:W-:-:S13]  /*0070*/  ISETP.GE.OR P0, PT, R9, UR6, P0 ;  /* 0x0000000609007c0c */ /* 0x004fda0008706670 */
[----:B------:R-:W-:Y:S05]  /*0080*/  @P0 EXIT ;  /* 0x000000000000094d */ /* 0x000fea0003800000 */
[----:B------:R-:W0:Y:S01]  /*0090*/  LDC.64 R4, c[0x0][0x388] ;  /* 0x0000e200ff047b82 */ /* 0x000e220000000a00 */
[----:B------:R-:W1:Y:S01]  /*00a0*/  LDCU.64 UR6, c[0x0][0x358] ;  /* 0x00006b00ff0677ac */ /* 0x000e620008000a00 */
[----:B------:R-:W-:-:S06]  /*00b0*/  IMAD R7, R9, UR4, R0 ;  /* 0x0000000409077c24 */ /* 0x000fcc000f8e0200 */
[----:B------:R-:W2:Y:S01]  /*00c0*/  LDC.64 R2, c[0x0][0x380] ;  /* 0x0000e000ff027b82 */ /* 0x000ea20000000a00 */
[----:B0-----:R-:W-:-:S06]  /*00d0*/  IMAD.WIDE.U32 R4, R9, 0x4, R4 ;  /* 0x0000000409047825 */ /* 0x001fcc00078e0004 */
[----:B-1----:R-:W3:Y:S01]  /*00e0*/  LDG.E R5, desc[UR6][R4.64] ;  /* 0x0000000604057981 */ /* 0x002ee2000c1e1900 */
[----:B--2---:R-:W-:-:S05]  /*00f0*/  IMAD.WIDE R2, R7, 0x4, R2 ;  /* 0x0000000407027825 */ /* 0x004fca00078e0202 */
[----:B------:R-:W3:Y:S01]  /*0100*/  LDG.E R0, desc[UR6][R2.64] ;  /* 0x0000000602007981 */ /* 0x000ee2000c1e1900 */
[----:B------:R-:W-:Y:S01]  /*0110*/  HFMA2 R8, -RZ, RZ, 1.125, -9232 ;  /* 0x3c80f082ff087431 */ /* 0x000fe200000001ff */
[----:B------:R-:W-:Y:S01]  /*0120*/  MOV R10, 0x3f800000 ;  /* 0x3f800000000a7802 */ /* 0x000fe20000000f00 */
[----:B---3--:R-:W-:-:S04]  /*0130*/  FADD R6, R0, R5 ;  /* 0x0000000500067221 */ /* 0x008fc80000000000 */
[----:B------:R-:W-:-:S06]  /*0140*/  FMUL R0, |R6|, 2.8853900432586669922 ;  /* 0x4038aa3b06007820 */ /* 0x000fcc0000400200 */
[----:B------:R-:W0:Y:S01]  /*0150*/  MUFU.EX2 R0, R0 ;  /* 0x0000000000007308 */ /* 0x000e220000000800 */
[----:B------:R-:W-:Y:S01]  /*0160*/  FMUL R9, R6, R6 ;  /* 0x0000000606097220 */ /* 0x000fe20000400000 */
[----:B0-----:R-:W-:-:S06]  /*0170*/  FADD R7, R0, 1 ;  /* 0x3f80000000077421 */ /* 0x001fcc0000000000 */
[----:B------:R-:W0:Y:S01]  /*0180*/  MUFU.RCP R7, R7 ;  /* 0x0000000700077308 */ /* 0x000e220000001000 */
[----:B------:R-:W-:Y:S01]  /*0190*/  FFMA R8, R9, R8, -0.052303962409496307373 ;  /* 0xbd563cae09087423 */ /* 0x000fe20000000008 */
[----:B------:R-:W-:-:S03]  /*01a0*/  FSETP.GE.AND P1, PT, |R6|, 0.60000002384185791016, PT ;  /* 0x3f19999a0600780b */ /* 0x000fc60003f26200 */
[----:B------:R-:W-:Y:S01]  /*01b0*/  FFMA R8, R9, R8, 0.1331529766321182251 ;  /* 0x3e08594109087423 */ /* 0x000fe20000000008 */
[----:B------:R-:W-:-:S03]  /*01c0*/  FSETP.GE.AND P0, PT, |R6|, 9.010913848876953125, PT ;  /* 0x41102cb40600780b */ /* 0x000fc60003f06200 */
[----:B------:R-:W-:Y:S01]  /*01d0*/  FFMA R0, R9, R8, -0.33332768082618713379 ;  /* 0xbeaaa9ed09007423 */ /* 0x000fe20000000008 */
[----:B0-----:R-:W-:-:S03]  /*01e0*/  FFMA R4, R7, -2, R10 ;  /* 0xc000000007047823 */ /* 0x001fc6000000000a */
[----:B------:R-:W-:Y:S02]  /*01f0*/  FFMA R9, R9, R0, RZ ;  /* 0x0000000009097223 */ /* 0x000fe400000000ff */
[----:B------:R-:W-:-:S04]  /*0200*/  FSEL R5, R4, 1, !P0 ;  /* 0x3f80000004057808 */ /* 0x000fc80004000000 */
[--C-:B------:R-:W-:Y:S01]  /*0210*/  LOP3.LUT R5, R5, 0x80000000, R6.reuse, 0xb8, !PT ;  /* 0x8000000005057812 */ /* 0x100fe200078eb806 */
[----:B------:R-:W-:-:S05]  /*0220*/  @!P1 FFMA R5, R6, R9, R6 ;  /* 0x0000000906059223 */ /* 0x000fca0000000006 */
[----:B------:R-:W-:Y:S01]  /*0230*/  STG.E desc[UR6][R2.64], R5 ;  /* 0x0000000502007986 */ /* 0x000fe2000c101906 */
[----:B------:R-:W-:Y:S05]  /*0240*/  EXIT ;  /* 0x000000000000794d */ /* 0x000fea0003800000 */
.L_x_5:
        /* <DEDUP_REMOVED lines=11> */
.L_x_10:


//--------------------- .text._Z13lrelu_inplacePfi --------------------------
	.section	.text._Z13lrelu_inplacePfi,"ax",@progbits
	.align	128
        .global         _Z13lrelu_inplacePfi
        .type           _Z13lrelu_inplacePfi,@function
        .size           _Z13lrelu_inplacePfi,(.L_x_11 - _Z13lrelu_inplacePfi)
        .other          _Z13lrelu_inplacePfi,@"STO_CUDA_ENTRY STV_DEFAULT"
_Z13lrelu_inplacePfi:
.text._Z13lrelu_inplacePfi:
[----:B------:R-:W-:Y:S01]  /*0000*/  LDC R1, c[0x0][0x37c] ;  /* 0x0000df00ff017b82 */ /* 0x000fe20000000800 */
[----:B------:R-:W0:Y:S01]  /*0010*/  S2R R5, SR_CTAID.X ;  /* 0x0000000000057919 */ /* 0x000e220000002500 */
[----:B------:R-:W1:Y:S01]  /*0020*/  LDCU UR4, c[0x0][0x388] ;  /* 0x00007100ff0477ac */ /* 0x000e620008000800 */
[----:B------:R-:W0:Y:S02]  /*0030*/  S2R R0, SR_TID.X ;  /* 0x0000000000007919 */ /* 0x000e240000002100 */
[----:B0-----:R-:W-:-:S04]  /*0040*/  LEA R5, R5, R0, 0x8 ;  /* 0x0000000005057211 */ /* 0x001fc800078e40ff */
[----:B-1----:R-:W-:-:S13]  /*0050*/  ISETP.GE.AND P0, PT, R5, UR4, PT ;  /* 0x0000000405007c0c */ /* 0x002fda000bf06270 */
[----:B------:R-:W-:Y:S05]  /*0060*/  @P0 EXIT ;  /* 0x000000000000094d */ /* 0x000fea0003800000 */
[----:B------:R-:W0:Y:S01]  /*0070*/  LDC.64 R2, c[0x0][0x380] ;  /* 0x0000e000ff027b82 */ /* 0x000e220000000a00 */
[----:B------:R-:W1:Y:S01]  /*0080*/  LDCU.64 UR4, c[0x0][0x358] ;  /* 0x00006b00ff0477ac */ /* 0x000e620008000a00 */
[----:B0-----:R-:W-:-:S05]  /*0090*/  IMAD.WIDE R2, R5, 0x4, R2 ;  /* 0x0000000405027825 */ /* 0x001fca00078e0202 */
[----:B-1----:R-:W2:Y:S02]  /*00a0*/  LDG.E R5, desc[UR4][R2.64] ;  /* 0x0000000402057981 */ /* 0x002ea4000c1e1900 */
[----:B--2---:R-:W-:-:S13]  /*00b0*/  FSETP.GT.AND P0, PT, R5, RZ, PT ;  /* 0x000000ff0500720b */ /* 0x004fda0003f04000 */
[----:B------:R-:W-:-:S05]  /*00c0*/  @!P0 FMUL R5, R5, 0.20000000298023223877 ;  /* 0x3e4ccccd05058820 */ /* 0x000fca0000400000 */
[----:B------:R-:W-:Y:S01]  /*00d0*/  STG.E desc[UR4][R2.64], R5 ;  /* 0x0000000502007986 */ /* 0x000fe2000c101904 */
[----:B------:R-:W-:Y:S05]  /*00e0*/  EXIT ;  /* 0x000000000000794d */ /* 0x000fea0003800000 */
.L_x_6:
        /* <DEDUP_REMOVED lines=9> */
.L_x_11:


//--------------------- .text._Z10fill_constPfif  --------------------------
	.section	.text._Z10fill_constPfif,"ax",@progbits
	.align	128
        .global         _Z10fill_constPfif
        .type           _Z10fill_constPfif,@function
        .size           _Z10fill_constPfif,(.L_x_12 - _Z10fill_constPfif)
        .other          _Z10fill_constPfif,@"STO_CUDA_ENTRY STV_DEFAULT"
_Z10fill_constPfif:
.text._Z10fill_constPfif:
        /* <DEDUP_REMOVED lines=8> */
[----:B------:R-:W1:Y:S07]  /*0080*/  LDCU.64 UR4, c[0x0][0x358] ;  /* 0x00006b00ff0477ac */ /* 0x000e6e0008000a00 */
[----:B------:R-:W1:Y:S01]  /*0090*/  LDC R7, c[0x0][0x38c] ;  /* 0x0000e300ff077b82 */ /* 0x000e620000000800 */
[----:B0-----:R-:W-:-:S05]  /*00a0*/  IMAD.WIDE R2, R5, 0x4, R2 ;  /* 0x0000000405027825 */ /* 0x001fca00078e0202 */
[----:B-1----:R-:W-:Y:S01]  /*00b0*/  STG.E desc[UR4][R2.64], R7 ;  /* 0x0000000702007986 */ /* 0x002fe2000c101904 */
[----:B------:R-:W-:Y:S05]  /*00c0*/  EXIT ;  /* 0x000000000000794d */ /* 0x000fea0003800000 */
.L_x_7:
        /* <DEDUP_REMOVED lines=11> */
.L_x_12:


//--------------------- .nv.global.init           --------------------------
	.section	.nv.global.init,"aw",@progbits
	.align	4
.nv.global.init:
	.type		mrg32k3aM1SubSeq,@object
	.size		mrg32k3aM1SubSeq,(mrg32k3aM2SubSeq - mrg32k3aM1SubSeq)
mrg32k3aM1SubSeq:
        /*0000*/ 	.byte	0x0b, 0xcc, 0xee, 0x04, 0x73, 0x29, 0x8b, 0x6f, 0xf6, 0x53, 0x03, 0xf6, 0x23, 0xf6, 0xea, 0xda
        /* <DEDUP_REMOVED lines=125> */
	.type		mrg32k3aM2SubSeq,@object
	.size		mrg32k3aM2SubSeq,(mrg32k3aM1 - mrg32k3aM2SubSeq)
mrg32k3aM2SubSeq:
        /* <DEDUP_REMOVED lines=126> */
	.type		mrg32k3aM1,@object
	.size		mrg32k3aM1,(mrg32k3aM1Seq - mrg32k3aM1)
mrg32k3aM1:
        /* <DEDUP_REMOVED lines=144> */
	.type		mrg32k3aM1Seq,@object
	.size		mrg32k3aM1Seq,(mrg32k3aM2 - mrg32k3aM1Seq)
mrg32k3aM1Seq:
        /* <DEDUP_REMOVED lines=144> */
	.type		mrg32k3aM2,@object
	.size		mrg32k3aM2,(mrg32k3aM2Seq - mrg32k3aM2)
mrg32k3aM2:
        /* <DEDUP_REMOVED lines=144> */
	.type		mrg32k3aM2Seq,@object
	.size		mrg32k3aM2Seq,(precalc_xorwow_matrix - mrg32k3aM2Seq)
mrg32k3aM2Seq:
        /* <DEDUP_REMOVED lines=144> */
	.type		precalc_xorwow_matrix,@object
	.size		precalc_xorwow_matrix,(precalc_xorwow_offset_matrix - precalc_xorwow_matrix)
precalc_xorwow_matrix:
        /* <DEDUP_REMOVED lines=6400> */
	.type		precalc_xorwow_offset_matrix,@object
	.size		precalc_xorwow_offset_matrix,(.L_1 - precalc_xorwow_offset_matrix)
precalc_xorwow_offset_matrix:
        /* <DEDUP_REMOVED lines=6400> */
.L_1:


//--------------------- .nv.shared.reserved.0     --------------------------
	.section	.nv.shared.reserved.0,"aw",@nobits
	.weak		__nv_reservedSMEM_offset_0_alias
	.size		__nv_reservedSMEM_offset_0_alias, 0, 64
	.other		__nv_reservedSMEM_offset_0_alias,@"STO_CUDA_RESERVED_SHARED STV_DEFAULT"
__nv_reservedSMEM_offset_0_alias:
	.zero		0
	.zero		64


//--------------------- .nv.constant0._Z5fc512PKfS0_S0_Pfi --------------------------
	.section	.nv.constant0._Z5fc512PKfS0_S0_Pfi,"a",@progbits
	.sectionflags	@""
	.align	4
.nv.constant0._Z5fc512PKfS0_S0_Pfi:
	.zero		932


//--------------------- .nv.constant0._Z11mod_conv3x3PKfS0_S0_Pfiiiii --------------------------
	.section	.nv.constant0._Z11mod_conv3x3PKfS0_S0_Pfiiiii,"a",@progbits
	.sectionflags	@""
	.align	4
.nv.constant0._Z11mod_conv3x3PKfS0_S0_Pfiiiii:
	.zero		948


//--------------------- .nv.constant0._Z8bias_actPfPKfiii --------------------------
	.section	.nv.constant0._Z8bias_actPfPKfiii,"a",@progbits
	.sectionflags	@""
	.align	4
.nv.constant0._Z8bias_actPfPKfiii:
	.zero		924


//--------------------- .nv.constant0._Z13lrelu_inplacePfi --------------------------
	.section	.nv.constant0._Z13lrelu_inplacePfi,"a",@progbits
	.sectionflags	@""
	.align	4
.nv.constant0._Z13lrelu_inplacePfi:
	.zero		908


//--------------------- .nv.constant0._Z10fill_constPfif --------------------------
	.section	.nv.constant0._Z10fill_constPfif,"a",@progbits
	.sectionflags	@""
	.align	4
.nv.constant0._Z10fill_constPfif:
	.zero		912


//--------------------- SYMBOLS --------------------------

	.type		.nv.reservedSmem.offset0,@object
	.size		.nv.reservedSmem.offset0,0x4
